//
// Generated by NVIDIA NVVM Compiler
//
// Compiler Build ID: CL-36424714
// Cuda compilation tools, release 13.0, V13.0.88
// Based on NVVM 20.0.0
//

.version 9.0
.target sm_100
.address_size 64

	// .globl	_Z14initGlobalVarsPiS_

.visible .entry _Z14initGlobalVarsPiS_(
	.param .u64 .ptr .align 1 _Z14initGlobalVarsPiS__param_0,
	.param .u64 .ptr .align 1 _Z14initGlobalVarsPiS__param_1
)
{
	.reg .b32 	%r<2>;
	.reg .b64 	%rd<5>;

	ld.param.u64 	%rd1, [_Z14initGlobalVarsPiS__param_0];
	ld.param.u64 	%rd2, [_Z14initGlobalVarsPiS__param_1];
	cvta.to.global.u64 	%rd3, %rd2;
	cvta.to.global.u64 	%rd4, %rd1;
	mov.b32 	%r1, 0;
	st.global.u32 	[%rd4], %r1;
	st.global.u32 	[%rd3], %r1;
	ret;

}
	// .globl	_Z21scan_and_scheduleReqsPiS_iS_S_
.visible .entry _Z21scan_and_scheduleReqsPiS_iS_S_(
	.param .u64 .ptr .align 1 _Z21scan_and_scheduleReqsPiS_iS_S__param_0,
	.param .u64 .ptr .align 1 _Z21scan_and_scheduleReqsPiS_iS_S__param_1,
	.param .u32 _Z21scan_and_scheduleReqsPiS_iS_S__param_2,
	.param .u64 .ptr .align 1 _Z21scan_and_scheduleReqsPiS_iS_S__param_3,
	.param .u64 .ptr .align 1 _Z21scan_and_scheduleReqsPiS_iS_S__param_4
)
{
	.reg .pred 	%p<17>;
	.reg .b32 	%r<72>;
	.reg .b64 	%rd<31>;

	ld.param.u64 	%rd20, [_Z21scan_and_scheduleReqsPiS_iS_S__param_0];
	ld.param.u64 	%rd21, [_Z21scan_and_scheduleReqsPiS_iS_S__param_1];
	ld.param.u32 	%r33, [_Z21scan_and_scheduleReqsPiS_iS_S__param_2];
	ld.param.u64 	%rd18, [_Z21scan_and_scheduleReqsPiS_iS_S__param_3];
	ld.param.u64 	%rd19, [_Z21scan_and_scheduleReqsPiS_iS_S__param_4];
	cvta.to.global.u64 	%rd1, %rd21;
	cvta.to.global.u64 	%rd2, %rd20;
	mov.u32 	%r34, %ctaid.x;
	mov.u32 	%r35, %ntid.x;
	mov.u32 	%r36, %tid.x;
	mad.lo.s32 	%r1, %r34, %r35, %r36;
	setp.ge.u32 	%p1, %r1, %r33;
	@%p1 bra 	$L__BB1_24;
	cvta.to.global.u64 	%rd22, %rd18;
	mul.wide.u32 	%rd23, %r1, 4;
	add.s64 	%rd3, %rd22, %rd23;
	mov.b32 	%r62, 0;
	st.global.u32 	[%rd3], %r62;
	min.s32 	%r2, %r1, %r33;
	setp.lt.s32 	%p2, %r2, 1;
	@%p2 bra 	$L__BB1_23;
	add.s64 	%rd4, %rd2, %rd23;
	add.s64 	%rd5, %rd1, %rd23;
	and.b32  	%r3, %r2, 3;
	setp.lt.u32 	%p3, %r2, 4;
	mov.b32 	%r62, 0;
	mov.u32 	%r67, %r62;
	@%p3 bra 	$L__BB1_17;
	and.b32  	%r67, %r2, 2147483644;
	neg.s32 	%r57, %r67;
	add.s64 	%rd28, %rd2, 8;
	add.s64 	%rd27, %rd1, 8;
	mov.b32 	%r62, 0;
$L__BB1_4:
	ld.global.u32 	%r61, [%rd4];
	ld.global.u32 	%r40, [%rd28+-8];
	setp.ne.s32 	%p4, %r61, %r40;
	@%p4 bra 	$L__BB1_7;
	ld.global.u32 	%r41, [%rd5];
	ld.global.u32 	%r42, [%rd27+-8];
	setp.ne.s32 	%p5, %r41, %r42;
	@%p5 bra 	$L__BB1_7;
	add.s32 	%r62, %r62, 1;
	st.global.u32 	[%rd3], %r62;
	ld.global.u32 	%r61, [%rd4];
$L__BB1_7:
	ld.global.u32 	%r43, [%rd28+-4];
	setp.ne.s32 	%p6, %r61, %r43;
	@%p6 bra 	$L__BB1_10;
	ld.global.u32 	%r44, [%rd5];
	ld.global.u32 	%r45, [%rd27+-4];
	setp.ne.s32 	%p7, %r44, %r45;
	@%p7 bra 	$L__BB1_10;
	add.s32 	%r62, %r62, 1;
	st.global.u32 	[%rd3], %r62;
	ld.global.u32 	%r61, [%rd4];
$L__BB1_10:
	ld.global.u32 	%r46, [%rd28];
	setp.ne.s32 	%p8, %r61, %r46;
	@%p8 bra 	$L__BB1_13;
	ld.global.u32 	%r47, [%rd5];
	ld.global.u32 	%r48, [%rd27];
	setp.ne.s32 	%p9, %r47, %r48;
	@%p9 bra 	$L__BB1_13;
	add.s32 	%r62, %r62, 1;
	st.global.u32 	[%rd3], %r62;
	ld.global.u32 	%r61, [%rd4];
$L__BB1_13:
	ld.global.u32 	%r49, [%rd28+4];
	setp.ne.s32 	%p10, %r61, %r49;
	@%p10 bra 	$L__BB1_16;
	ld.global.u32 	%r50, [%rd5];
	ld.global.u32 	%r51, [%rd27+4];
	setp.ne.s32 	%p11, %r50, %r51;
	@%p11 bra 	$L__BB1_16;
	add.s32 	%r62, %r62, 1;
	st.global.u32 	[%rd3], %r62;
$L__BB1_16:
	add.s32 	%r57, %r57, 4;
	add.s64 	%rd28, %rd28, 16;
	add.s64 	%rd27, %rd27, 16;
	setp.ne.s32 	%p12, %r57, 0;
	@%p12 bra 	$L__BB1_4;
$L__BB1_17:
	setp.eq.s32 	%p13, %r3, 0;
	@%p13 bra 	$L__BB1_23;
	mul.wide.u32 	%rd25, %r67, 4;
	add.s64 	%rd30, %rd1, %rd25;
	add.s64 	%rd29, %rd2, %rd25;
	neg.s32 	%r68, %r3;
$L__BB1_19:
	.pragma "nounroll";
	ld.global.u32 	%r52, [%rd4];
	ld.global.u32 	%r53, [%rd29];
	setp.ne.s32 	%p14, %r52, %r53;
	@%p14 bra 	$L__BB1_22;
	ld.global.u32 	%r54, [%rd5];
	ld.global.u32 	%r55, [%rd30];
	setp.ne.s32 	%p15, %r54, %r55;
	@%p15 bra 	$L__BB1_22;
	add.s32 	%r62, %r62, 1;
	st.global.u32 	[%rd3], %r62;
$L__BB1_22:
	add.s64 	%rd30, %rd30, 4;
	add.s64 	%rd29, %rd29, 4;
	add.s32 	%r68, %r68, 1;
	setp.ne.s32 	%p16, %r68, 0;
	@%p16 bra 	$L__BB1_19;
$L__BB1_23:
	cvta.to.global.u64 	%rd26, %rd19;
	atom.global.max.s32 	%r56, [%rd26], %r62;
$L__BB1_24:
	ret;

}
	// .globl	_Z13processReqGPUPiS_S_S_S_S_S_S_iS_S_iS_
.visible .entry _Z13processReqGPUPiS_S_S_S_S_S_S_iS_S_iS_(
	.param .u64 .ptr .align 1 _Z13processReqGPUPiS_S_S_S_S_S_S_iS_S_iS__param_0,
	.param .u64 .ptr .align 1 _Z13processReqGPUPiS_S_S_S_S_S_S_iS_S_iS__param_1,
	.param .u64 .ptr .align 1 _Z13processReqGPUPiS_S_S_S_S_S_S_iS_S_iS__param_2,
	.param .u64 .ptr .align 1 _Z13processReqGPUPiS_S_S_S_S_S_S_iS_S_iS__param_3,
	.param .u64 .ptr .align 1 _Z13processReqGPUPiS_S_S_S_S_S_S_iS_S_iS__param_4,
	.param .u64 .ptr .align 1 _Z13processReqGPUPiS_S_S_S_S_S_S_iS_S_iS__param_5,
	.param .u64 .ptr .align 1 _Z13processReqGPUPiS_S_S_S_S_S_S_iS_S_iS__param_6,
	.param .u64 .ptr .align 1 _Z13processReqGPUPiS_S_S_S_S_S_S_iS_S_iS__param_7,
	.param .u32 _Z13processReqGPUPiS_S_S_S_S_S_S_iS_S_iS__param_8,
	.param .u64 .ptr .align 1 _Z13processReqGPUPiS_S_S_S_S_S_S_iS_S_iS__param_9,
	.param .u64 .ptr .align 1 _Z13processReqGPUPiS_S_S_S_S_S_S_iS_S_iS__param_10,
	.param .u32 _Z13processReqGPUPiS_S_S_S_S_S_S_iS_S_iS__param_11,
	.param .u64 .ptr .align 1 _Z13processReqGPUPiS_S_S_S_S_S_S_iS_S_iS__param_12
)
{
	.reg .pred 	%p<37>;
	.reg .b32 	%r<114>;
	.reg .b64 	%rd<53>;

	ld.param.u64 	%rd14, [_Z13processReqGPUPiS_S_S_S_S_S_S_iS_S_iS__param_0];
	ld.param.u64 	%rd5, [_Z13processReqGPUPiS_S_S_S_S_S_S_iS_S_iS__param_2];
	ld.param.u64 	%rd7, [_Z13processReqGPUPiS_S_S_S_S_S_S_iS_S_iS__param_4];
	ld.param.u64 	%rd8, [_Z13processReqGPUPiS_S_S_S_S_S_S_iS_S_iS__param_5];
	ld.param.u32 	%r56, [_Z13processReqGPUPiS_S_S_S_S_S_S_iS_S_iS__param_8];
	ld.param.u64 	%rd11, [_Z13processReqGPUPiS_S_S_S_S_S_S_iS_S_iS__param_9];
	ld.param.u64 	%rd12, [_Z13processReqGPUPiS_S_S_S_S_S_S_iS_S_iS__param_10];
	ld.param.u32 	%r55, [_Z13processReqGPUPiS_S_S_S_S_S_S_iS_S_iS__param_11];
	ld.param.u64 	%rd13, [_Z13processReqGPUPiS_S_S_S_S_S_S_iS_S_iS__param_12];
	cvta.to.global.u64 	%rd1, %rd14;
	mov.u32 	%r57, %ctaid.x;
	mov.u32 	%r58, %ntid.x;
	mov.u32 	%r59, %tid.x;
	mad.lo.s32 	%r1, %r57, %r58, %r59;
	setp.ge.u32 	%p7, %r1, %r56;
	@%p7 bra 	$L__BB2_26;
	ld.param.u64 	%rd52, [_Z13processReqGPUPiS_S_S_S_S_S_S_iS_S_iS__param_7];
	ld.param.u64 	%rd51, [_Z13processReqGPUPiS_S_S_S_S_S_S_iS_S_iS__param_6];
	ld.param.u64 	%rd50, [_Z13processReqGPUPiS_S_S_S_S_S_S_iS_S_iS__param_3];
	cvta.to.global.u64 	%rd15, %rd50;
	cvta.to.global.u64 	%rd16, %rd7;
	cvta.to.global.u64 	%rd17, %rd8;
	cvta.to.global.u64 	%rd18, %rd51;
	cvta.to.global.u64 	%rd19, %rd52;
	cvta.to.global.u64 	%rd20, %rd11;
	mul.wide.u32 	%rd21, %r1, 4;
	add.s64 	%rd22, %rd15, %rd21;
	ld.global.u32 	%r2, [%rd22];
	add.s64 	%rd23, %rd16, %rd21;
	ld.global.u32 	%r3, [%rd23];
	add.s64 	%rd24, %rd17, %rd21;
	ld.global.u32 	%r4, [%rd24];
	add.s64 	%rd25, %rd18, %rd21;
	ld.global.u32 	%r5, [%rd25];
	add.s64 	%rd26, %rd19, %rd21;
	ld.global.u32 	%r6, [%rd26];
	add.s64 	%rd27, %rd20, %rd21;
	ld.global.u32 	%r60, [%rd27];
	setp.ne.s32 	%p8, %r60, %r55;
	@%p8 bra 	$L__BB2_26;
	ld.param.u64 	%rd49, [_Z13processReqGPUPiS_S_S_S_S_S_S_iS_S_iS__param_1];
	cvta.to.global.u64 	%rd28, %rd49;
	mul.wide.s32 	%rd29, %r2, 4;
	add.s64 	%rd30, %rd28, %rd29;
	ld.global.u32 	%r7, [%rd30];
	cvta.to.global.u64 	%rd31, %rd5;
	add.s64 	%rd32, %rd31, %rd29;
	ld.global.u32 	%r8, [%rd32];
	setp.ge.s32 	%p9, %r7, %r8;
	@%p9 bra 	$L__BB2_6;
	setp.ge.s32 	%p17, %r4, %r7;
	setp.le.s32 	%p18, %r5, %r8;
	and.pred  	%p35, %p17, %p18;
	sub.s32 	%r102, %r4, %r7;
	sub.s32 	%r103, %r5, %r7;
	setp.ge.s32 	%p19, %r102, %r103;
	mov.pred 	%p36, -1;
	@%p19 bra 	$L__BB2_9;
	mul.lo.s32 	%r64, %r2, 1250;
	mad.lo.s32 	%r11, %r3, 50, %r64;
	mov.u32 	%r100, %r102;
$L__BB2_5:
	add.s32 	%r65, %r11, %r100;
	mul.wide.s32 	%rd35, %r65, 4;
	add.s64 	%rd36, %rd1, %rd35;
	ld.global.u32 	%r66, [%rd36];
	setp.ge.s32 	%p36, %r66, %r6;
	add.s32 	%r100, %r100, 1;
	setp.ne.s32 	%p20, %r100, %r103;
	and.pred  	%p21, %p20, %p36;
	@%p21 bra 	$L__BB2_5;
	bra.uni 	$L__BB2_9;
$L__BB2_6:
	setp.le.s32 	%p11, %r4, %r7;
	setp.ge.s32 	%p12, %r5, %r8;
	and.pred  	%p35, %p11, %p12;
	sub.s32 	%r102, %r4, %r8;
	sub.s32 	%r103, %r5, %r8;
	setp.ge.s32 	%p13, %r103, %r102;
	mov.pred 	%p36, -1;
	@%p13 bra 	$L__BB2_9;
	mul.lo.s32 	%r61, %r2, 1250;
	mad.lo.s32 	%r16, %r3, 50, %r61;
	mov.u32 	%r101, %r103;
$L__BB2_8:
	add.s32 	%r62, %r16, %r101;
	mul.wide.s32 	%rd33, %r62, 4;
	add.s64 	%rd34, %rd1, %rd33;
	ld.global.u32 	%r63, [%rd34];
	setp.ge.s32 	%p36, %r63, %r6;
	add.s32 	%r101, %r101, 1;
	setp.ne.s32 	%p14, %r101, %r102;
	and.pred  	%p15, %p14, %p36;
	@%p15 bra 	$L__BB2_8;
$L__BB2_9:
	and.pred  	%p22, %p35, %p36;
	not.pred 	%p23, %p22;
	@%p23 bra 	$L__BB2_26;
	setp.lt.s32 	%p24, %r7, %r8;
	@%p24 bra 	$L__BB2_18;
	setp.ge.s32 	%p25, %r103, %r102;
	@%p25 bra 	$L__BB2_25;
	mul.lo.s32 	%r21, %r2, 1250;
	mul.lo.s32 	%r22, %r3, 50;
	sub.s32 	%r67, %r102, %r103;
	and.b32  	%r23, %r67, 3;
	setp.eq.s32 	%p26, %r23, 0;
	mov.u32 	%r106, %r103;
	@%p26 bra 	$L__BB2_15;
	add.s32 	%r68, %r103, %r21;
	add.s32 	%r105, %r68, %r22;
	neg.s32 	%r104, %r23;
	add.s32 	%r106, %r103, %r23;
$L__BB2_14:
	.pragma "nounroll";
	mul.wide.s32 	%rd37, %r105, 4;
	add.s64 	%rd38, %rd1, %rd37;
	ld.global.u32 	%r69, [%rd38];
	sub.s32 	%r70, %r69, %r6;
	st.global.u32 	[%rd38], %r70;
	add.s32 	%r105, %r105, 1;
	add.s32 	%r104, %r104, 1;
	setp.ne.s32 	%p27, %r104, 0;
	@%p27 bra 	$L__BB2_14;
$L__BB2_15:
	sub.s32 	%r71, %r103, %r102;
	setp.gt.u32 	%p28, %r71, -4;
	@%p28 bra 	$L__BB2_25;
	sub.s32 	%r113, %r106, %r102;
	add.s64 	%rd2, %rd1, 8;
	add.s32 	%r72, %r106, %r21;
	add.s32 	%r112, %r72, %r22;
$L__BB2_17:
	mul.wide.s32 	%rd39, %r112, 4;
	add.s64 	%rd40, %rd2, %rd39;
	ld.global.u32 	%r73, [%rd40+-8];
	sub.s32 	%r74, %r73, %r6;
	st.global.u32 	[%rd40+-8], %r74;
	ld.global.u32 	%r75, [%rd40+-4];
	sub.s32 	%r76, %r75, %r6;
	st.global.u32 	[%rd40+-4], %r76;
	ld.global.u32 	%r77, [%rd40];
	sub.s32 	%r78, %r77, %r6;
	st.global.u32 	[%rd40], %r78;
	ld.global.u32 	%r79, [%rd40+4];
	sub.s32 	%r80, %r79, %r6;
	st.global.u32 	[%rd40+4], %r80;
	add.s32 	%r113, %r113, 4;
	add.s32 	%r112, %r112, 4;
	setp.ne.s32 	%p29, %r113, 0;
	@%p29 bra 	$L__BB2_17;
	bra.uni 	$L__BB2_25;
$L__BB2_18:
	setp.ge.s32 	%p30, %r102, %r103;
	@%p30 bra 	$L__BB2_25;
	mul.lo.s32 	%r34, %r2, 1250;
	mul.lo.s32 	%r35, %r3, 50;
	sub.s32 	%r81, %r103, %r102;
	and.b32  	%r36, %r81, 3;
	setp.eq.s32 	%p31, %r36, 0;
	mov.u32 	%r109, %r102;
	@%p31 bra 	$L__BB2_22;
	add.s32 	%r82, %r102, %r34;
	add.s32 	%r108, %r82, %r35;
	neg.s32 	%r107, %r36;
	add.s32 	%r109, %r102, %r36;
$L__BB2_21:
	.pragma "nounroll";
	mul.wide.s32 	%rd41, %r108, 4;
	add.s64 	%rd42, %rd1, %rd41;
	ld.global.u32 	%r83, [%rd42];
	sub.s32 	%r84, %r83, %r6;
	st.global.u32 	[%rd42], %r84;
	add.s32 	%r108, %r108, 1;
	add.s32 	%r107, %r107, 1;
	setp.ne.s32 	%p32, %r107, 0;
	@%p32 bra 	$L__BB2_21;
$L__BB2_22:
	sub.s32 	%r85, %r102, %r103;
	setp.gt.u32 	%p33, %r85, -4;
	@%p33 bra 	$L__BB2_25;
	sub.s32 	%r111, %r109, %r103;
	add.s64 	%rd3, %rd1, 8;
	add.s32 	%r86, %r109, %r34;
	add.s32 	%r110, %r86, %r35;
$L__BB2_24:
	mul.wide.s32 	%rd43, %r110, 4;
	add.s64 	%rd44, %rd3, %rd43;
	ld.global.u32 	%r87, [%rd44+-8];
	sub.s32 	%r88, %r87, %r6;
	st.global.u32 	[%rd44+-8], %r88;
	ld.global.u32 	%r89, [%rd44+-4];
	sub.s32 	%r90, %r89, %r6;
	st.global.u32 	[%rd44+-4], %r90;
	ld.global.u32 	%r91, [%rd44];
	sub.s32 	%r92, %r91, %r6;
	st.global.u32 	[%rd44], %r92;
	ld.global.u32 	%r93, [%rd44+4];
	sub.s32 	%r94, %r93, %r6;
	st.global.u32 	[%rd44+4], %r94;
	add.s32 	%r111, %r111, 4;
	add.s32 	%r110, %r110, 4;
	setp.eq.s32 	%p34, %r111, 0;
	@%p34 bra 	$L__BB2_25;
	bra.uni 	$L__BB2_24;
$L__BB2_25:
	cvta.to.global.u64 	%rd45, %rd12;
	add.s64 	%rd47, %rd45, %rd21;
	mov.b32 	%r95, 1;
	st.global.u32 	[%rd47], %r95;
	sub.s32 	%r96, %r4, %r5;
	abs.s32 	%r97, %r96;
	mul.lo.s32 	%r98, %r97, %r6;
	cvta.to.global.u64 	%rd48, %rd13;
	atom.global.add.u32 	%r99, [%rd48], %r98;
$L__BB2_26:
	ret;

}


// ===== COMPILED SASS (sm_100) =====

	.target	sm_100

	.elftype	@"ET_EXEC"


//--------------------- .note.nv.tkinfo           --------------------------
	.section	.note.nv.tkinfo,"",@"SHT_NOTE"
	.sectionflags	@"SHF_NOTE_NV_TKINFO"
	.tkinfo
        /*0018*/ 	.word	0x00000002
        /*0030*/ 	.string	""
        /*0030*/ 	.string	"ptxas"
        /*0030*/ 	.string	"Cuda compilation tools, release 13.0, V13.0.88"
        /*0030*/ 	.string	"Build cuda_13.0.r13.0/compiler.36424714_0"
        /*0030*/ 	.string	"-arch sm_100 -m 64 "



//--------------------- .note.nv.cuinfo           --------------------------
	.section	.note.nv.cuinfo,"",@"SHT_NOTE"
	.sectionflags	@"SHF_NOTE_NV_CUINFO"
        /*0018*/ 	.short	0x0002
        /*001a*/ 	.short	0x0064
        /*001c*/ 	.short	0x0082
	.zero		2


//--------------------- .nv.info                  --------------------------
	.section	.nv.info,"",@"SHT_CUDA_INFO"
	.align	4


	//----- nvinfo : EIATTR_REGCOUNT
	.align		4
        /*0000*/ 	.byte	0x04, 0x2f
        /*0002*/ 	.short	(.L_1 - .L_0)
	.align		4
.L_0:
        /*0004*/ 	.word	index@(_Z14initGlobalVarsPiS_)
        /*0008*/ 	.word	0x00000008


	//----- nvinfo : EIATTR_FRAME_SIZE
	.align		4
.L_1:
        /*000c*/ 	.byte	0x04, 0x11
        /*000e*/ 	.short	(.L_3 - .L_2)
	.align		4
.L_2:
        /*0010*/ 	.word	index@(_Z14initGlobalVarsPiS_)
        /*0014*/ 	.word	0x00000000


	//----- nvinfo : EIATTR_REGCOUNT
	.align		4
.L_3:
        /*0018*/ 	.byte	0x04, 0x2f
        /*001a*/ 	.short	(.L_5 - .L_4)
	.align		4
.L_4:
        /*001c*/ 	.word	index@(_Z21scan_and_scheduleReqsPiS_iS_S_)
        /*0020*/ 	.word	0x00000014


	//----- nvinfo : EIATTR_FRAME_SIZE
	.align		4
.L_5:
        /*0024*/ 	.byte	0x04, 0x11
        /*0026*/ 	.short	(.L_7 - .L_6)
	.align		4
.L_6:
        /*0028*/ 	.word	index@(_Z21scan_and_scheduleReqsPiS_iS_S_)
        /*002c*/ 	.word	0x00000000


	//----- nvinfo : EIATTR_REGCOUNT
	.align		4
.L_7:
        /*0030*/ 	.byte	0x04, 0x2f
        /*0032*/ 	.short	(.L_9 - .L_8)
	.align		4
.L_8:
        /*0034*/ 	.word	index@(_Z13processReqGPUPiS_S_S_S_S_S_S_iS_S_iS_)
        /*0038*/ 	.word	0x00000016


	//----- nvinfo : EIATTR_FRAME_SIZE
	.align		4
.L_9:
        /*003c*/ 	.byte	0x04, 0x11
        /*003e*/ 	.short	(.L_11 - .L_10)
	.align		4
.L_10:
        /*0040*/ 	.word	index@(_Z13processReqGPUPiS_S_S_S_S_S_S_iS_S_iS_)
        /*0044*/ 	.word	0x00000000


	//----- nvinfo : EIATTR_MIN_STACK_SIZE
	.align		4
.L_11:
        /*0048*/ 	.byte	0x04, 0x12
        /*004a*/ 	.short	(.L_13 - .L_12)
	.align		4
.L_12:
        /*004c*/ 	.word	index@(_Z13processReqGPUPiS_S_S_S_S_S_S_iS_S_iS_)
        /*0050*/ 	.word	0x00000000


	//----- nvinfo : EIATTR_MIN_STACK_SIZE
	.align		4
.L_13:
        /*0054*/ 	.byte	0x04, 0x12
        /*0056*/ 	.short	(.L_15 - .L_14)
	.align		4
.L_14:
        /*0058*/ 	.word	index@(_Z21scan_and_scheduleReqsPiS_iS_S_)
        /*005c*/ 	.word	0x00000000


	//----- nvinfo : EIATTR_MIN_STACK_SIZE
	.align		4
.L_15:
        /*0060*/ 	.byte	0x04, 0x12
        /*0062*/ 	.short	(.L_17 - .L_16)
	.align		4
.L_16:
        /*0064*/ 	.word	index@(_Z14initGlobalVarsPiS_)
        /*0068*/ 	.word	0x00000000
.L_17:


//--------------------- .nv.compat                --------------------------
	.section	.nv.compat,"",@"SHT_CUDA_COMPAT_INFO"
	.align	4
        /*0000*/ 	.byte	0x02, 0x09, 0x00, 0x00, 0x02, 0x02, 0x01, 0x00, 0x02, 0x05, 0x05, 0x00, 0x03, 0x07, 0x01, 0x01
        /*0010*/ 	.byte	0x02, 0x03, 0x00, 0x00, 0x02, 0x06, 0x01, 0x00, 0x04, 0x0b, 0x08, 0x00, 0x09, 0x00, 0x00, 0x00
        /*0020*/ 	.byte	0x00, 0x00, 0x00, 0x00


//--------------------- .nv.info._Z13processReqGPUPiS_S_S_S_S_S_S_iS_S_iS_ --------------------------
	.section	.nv.info._Z13processReqGPUPiS_S_S_S_S_S_S_iS_S_iS_,"",@"SHT_CUDA_INFO"
	.sectionflags	@""
	.align	4


	//----- nvinfo : EIATTR_CUDA_API_VERSION
	.align		4
        /*0000*/ 	.byte	0x04, 0x37
        /*0002*/ 	.short	(.L_19 - .L_18)
.L_18:
        /*0004*/ 	.word	0x00000082


	//----- nvinfo : EIATTR_KPARAM_INFO
	.align		4
.L_19:
        /*0008*/ 	.byte	0x04, 0x17
        /*000a*/ 	.short	(.L_21 - .L_20)
.L_20:
        /*000c*/ 	.word	0x00000000
        /*0010*/ 	.short	0x000c
        /*0012*/ 	.short	0x0060
        /*0014*/ 	.byte	0x00, 0xf5, 0x21, 0x00


	//----- nvinfo : EIATTR_KPARAM_INFO
	.align		4
.L_21:
        /*0018*/ 	.byte	0x04, 0x17
        /*001a*/ 	.short	(.L_23 - .L_22)
.L_22:
        /*001c*/ 	.word	0x00000000
        /*0020*/ 	.short	0x000b
        /*0022*/ 	.short	0x0058
        /*0024*/ 	.byte	0x00, 0xf0, 0x11, 0x00


	//----- nvinfo : EIATTR_KPARAM_INFO
	.align		4
.L_23:
        /*0028*/ 	.byte	0x04, 0x17
        /*002a*/ 	.short	(.L_25 - .L_24)
.L_24:
        /*002c*/ 	.word	0x00000000
        /*0030*/ 	.short	0x000a
        /*0032*/ 	.short	0x0050
        /*0034*/ 	.byte	0x00, 0xf5, 0x21, 0x00


	//----- nvinfo : EIATTR_KPARAM_INFO
	.align		4
.L_25:
        /*0038*/ 	.byte	0x04, 0x17
        /*003a*/ 	.short	(.L_27 - .L_26)
.L_26:
        /*003c*/ 	.word	0x00000000
        /*0040*/ 	.short	0x0009
        /*0042*/ 	.short	0x0048
        /*0044*/ 	.byte	0x00, 0xf5, 0x21, 0x00


	//----- nvinfo : EIATTR_KPARAM_INFO
	.align		4
.L_27:
        /*0048*/ 	.byte	0x04, 0x17
        /*004a*/ 	.short	(.L_29 - .L_28)
.L_28:
        /*004c*/ 	.word	0x00000000
        /*0050*/ 	.short	0x0008
        /*0052*/ 	.short	0x0040
        /*0054*/ 	.byte	0x00, 0xf0, 0x11, 0x00


	//----- nvinfo : EIATTR_KPARAM_INFO
	.align		4
.L_29:
        /*0058*/ 	.byte	0x04, 0x17
        /*005a*/ 	.short	(.L_31 - .L_30)
.L_30:
        /*005c*/ 	.word	0x00000000
        /*0060*/ 	.short	0x0007
        /*0062*/ 	.short	0x0038
        /*0064*/ 	.byte	0x00, 0xf5, 0x21, 0x00


	//----- nvinfo : EIATTR_KPARAM_INFO
	.align		4
.L_31:
        /*0068*/ 	.byte	0x04, 0x17
        /*006a*/ 	.short	(.L_33 - .L_32)
.L_32:
        /*006c*/ 	.word	0x00000000
        /*0070*/ 	.short	0x0006
        /*0072*/ 	.short	0x0030
        /*0074*/ 	.byte	0x00, 0xf5, 0x21, 0x00


	//----- nvinfo : EIATTR_KPARAM_INFO
	.align		4
.L_33:
        /*0078*/ 	.byte	0x04, 0x17
        /*007a*/ 	.short	(.L_35 - .L_34)
.L_34:
        /*007c*/ 	.word	0x00000000
        /*0080*/ 	.short	0x0005
        /*0082*/ 	.short	0x0028
        /*0084*/ 	.byte	0x00, 0xf5, 0x21, 0x00


	//----- nvinfo : EIATTR_KPARAM_INFO
	.align		4
.L_35:
        /*0088*/ 	.byte	0x04, 0x17
        /*008a*/ 	.short	(.L_37 - .L_36)
.L_36:
        /*008c*/ 	.word	0x00000000
        /*0090*/ 	.short	0x0004
        /*0092*/ 	.short	0x0020
        /*0094*/ 	.byte	0x00, 0xf5, 0x21, 0x00


	//----- nvinfo : EIATTR_KPARAM_INFO
	.align		4
.L_37:
        /*0098*/ 	.byte	0x04, 0x17
        /*009a*/ 	.short	(.L_39 - .L_38)
.L_38:
        /*009c*/ 	.word	0x00000000
        /*00a0*/ 	.short	0x0003
        /*00a2*/ 	.short	0x0018
        /*00a4*/ 	.byte	0x00, 0xf5, 0x21, 0x00


	//----- nvinfo : EIATTR_KPARAM_INFO
	.align		4
.L_39:
        /*00a8*/ 	.byte	0x04, 0x17
        /*00aa*/ 	.short	(.L_41 - .L_40)
.L_40:
        /*00ac*/ 	.word	0x00000000
        /*00b0*/ 	.short	0x0002
        /*00b2*/ 	.short	0x0010
        /*00b4*/ 	.byte	0x00, 0xf5, 0x21, 0x00


	//----- nvinfo : EIATTR_KPARAM_INFO
	.align		4
.L_41:
        /*00b8*/ 	.byte	0x04, 0x17
        /*00ba*/ 	.short	(.L_43 - .L_42)
.L_42:
        /*00bc*/ 	.word	0x00000000
        /*00c0*/ 	.short	0x0001
        /*00c2*/ 	.short	0x0008
        /*00c4*/ 	.byte	0x00, 0xf5, 0x21, 0x00


	//----- nvinfo : EIATTR_KPARAM_INFO
	.align		4
.L_43:
        /*00c8*/ 	.byte	0x04, 0x17
        /*00ca*/ 	.short	(.L_45 - .L_44)
.L_44:
        /*00cc*/ 	.word	0x00000000
        /*00d0*/ 	.short	0x0000
        /*00d2*/ 	.short	0x0000
        /*00d4*/ 	.byte	0x00, 0xf5, 0x21, 0x00


	//----- nvinfo : EIATTR_SPARSE_MMA_MASK
	.align		4
.L_45:
        /*00d8*/ 	.byte	0x03, 0x50
        /*00da*/ 	.short	0x0000


	//----- nvinfo : EIATTR_MAXREG_COUNT
	.align		4
        /*00dc*/ 	.byte	0x03, 0x1b
        /*00de*/ 	.short	0x00ff


	//----- nvinfo : EIATTR_MERCURY_ISA_VERSION
	.align		4
        /*00e0*/ 	.byte	0x03, 0x5f
        /*00e2*/ 	.short	0x0101


	//----- nvinfo : EIATTR_INT_WARP_WIDE_INSTR_OFFSETS
	.align		4
        /*00e4*/ 	.byte	0x04, 0x31
        /*00e6*/ 	.short	(.L_47 - .L_46)


	//   ....[0]....
.L_46:
        /*00e8*/ 	.word	0x00000b60


	//   ....[1]....
        /*00ec*/ 	.word	0x00000bd0


	//----- nvinfo : EIATTR_VRC_CTA_INIT_COUNT
	.align		4
.L_47:
        /*00f0*/ 	.byte	0x02, 0x4a
	.zero		1
	.zero		1


	//----- nvinfo : EIATTR_EXIT_INSTR_OFFSETS
	.align		4
        /*00f4*/ 	.byte	0x04, 0x1c
        /*00f6*/ 	.short	(.L_49 - .L_48)


	//   ....[0]....
.L_48:
        /*00f8*/ 	.word	0x00000070


	//   ....[1]....
        /*00fc*/ 	.word	0x000000e0


	//   ....[2]....
        /*0100*/ 	.word	0x000004e0


	//   ....[3]....
        /*0104*/ 	.word	0x00000c30


	//----- nvinfo : EIATTR_CRS_STACK_SIZE
	.align		4
.L_49:
        /*0108*/ 	.byte	0x04, 0x1e
        /*010a*/ 	.short	(.L_51 - .L_50)
.L_50:
        /*010c*/ 	.word	0x00000000


	//----- nvinfo : EIATTR_CBANK_PARAM_SIZE
	.align		4
.L_51:
        /*0110*/ 	.byte	0x03, 0x19
        /*0112*/ 	.short	0x0068


	//----- nvinfo : EIATTR_PARAM_CBANK
	.align		4
        /*0114*/ 	.byte	0x04, 0x0a
        /*0116*/ 	.short	(.L_53 - .L_52)
	.align		4
.L_52:
        /*0118*/ 	.word	index@(.nv.constant0._Z13processReqGPUPiS_S_S_S_S_S_S_iS_S_iS_)
        /*011c*/ 	.short	0x0380
        /*011e*/ 	.short	0x0068


	//----- nvinfo : EIATTR_SW_WAR
	.align		4
.L_53:
        /*0120*/ 	.byte	0x04, 0x36
        /*0122*/ 	.short	(.L_55 - .L_54)
.L_54:
        /*0124*/ 	.word	0x00000008
.L_55:


//--------------------- .nv.info._Z21scan_and_scheduleReqsPiS_iS_S_ --------------------------
	.section	.nv.info._Z21scan_and_scheduleReqsPiS_iS_S_,"",@"SHT_CUDA_INFO"
	.sectionflags	@""
	.align	4


	//----- nvinfo : EIATTR_CUDA_API_VERSION
	.align		4
        /*0000*/ 	.byte	0x04, 0x37
        /*0002*/ 	.short	(.L_57 - .L_56)
.L_56:
        /*0004*/ 	.word	0x00000082


	//----- nvinfo : EIATTR_KPARAM_INFO
	.align		4
.L_57:
        /*0008*/ 	.byte	0x04, 0x17
        /*000a*/ 	.short	(.L_59 - .L_58)
.L_58:
        /*000c*/ 	.word	0x00000000
        /*0010*/ 	.short	0x0004
        /*0012*/ 	.short	0x0020
        /*0014*/ 	.byte	0x00, 0xf5, 0x21, 0x00


	//----- nvinfo : EIATTR_KPARAM_INFO
	.align		4
.L_59:
        /*0018*/ 	.byte	0x04, 0x17
        /*001a*/ 	.short	(.L_61 - .L_60)
.L_60:
        /*001c*/ 	.word	0x00000000
        /*0020*/ 	.short	0x0003
        /*0022*/ 	.short	0x0018
        /*0024*/ 	.byte	0x00, 0xf5, 0x21, 0x00


	//----- nvinfo : EIATTR_KPARAM_INFO
	.align		4
.L_61:
        /*0028*/ 	.byte	0x04, 0x17
        /*002a*/ 	.short	(.L_63 - .L_62)
.L_62:
        /*002c*/ 	.word	0x00000000
        /*0030*/ 	.short	0x0002
        /*0032*/ 	.short	0x0010
        /*0034*/ 	.byte	0x00, 0xf0, 0x11, 0x00


	//----- nvinfo : EIATTR_KPARAM_INFO
	.align		4
.L_63:
        /*0038*/ 	.byte	0x04, 0x17
        /*003a*/ 	.short	(.L_65 - .L_64)
.L_64:
        /*003c*/ 	.word	0x00000000
        /*0040*/ 	.short	0x0001
        /*0042*/ 	.short	0x0008
        /*0044*/ 	.byte	0x00, 0xf5, 0x21, 0x00


	//----- nvinfo : EIATTR_KPARAM_INFO
	.align		4
.L_65:
        /*0048*/ 	.byte	0x04, 0x17
        /*004a*/ 	.short	(.L_67 - .L_66)
.L_66:
        /*004c*/ 	.word	0x00000000
        /*0050*/ 	.short	0x0000
        /*0052*/ 	.short	0x0000
        /*0054*/ 	.byte	0x00, 0xf5, 0x21, 0x00


	//----- nvinfo : EIATTR_SPARSE_MMA_MASK
	.align		4
.L_67:
        /*0058*/ 	.byte	0x03, 0x50
        /*005a*/ 	.short	0x0000


	//----- nvinfo : EIATTR_MAXREG_COUNT
	.align		4
        /*005c*/ 	.byte	0x03, 0x1b
        /*005e*/ 	.short	0x00ff


	//----- nvinfo : EIATTR_MERCURY_ISA_VERSION
	.align		4
        /*0060*/ 	.byte	0x03, 0x5f
        /*0062*/ 	.short	0x0101


	//----- nvinfo : EIATTR_INT_WARP_WIDE_INSTR_OFFSETS
	.align		4
        /*0064*/ 	.byte	0x04, 0x31
        /*0066*/ 	.short	(.L_69 - .L_68)


	//   ....[0]....
.L_68:
        /*0068*/ 	.word	0x000007d0


	//   ....[1]....
        /*006c*/ 	.word	0x000007e0


	//----- nvinfo : EIATTR_VRC_CTA_INIT_COUNT
	.align		4
.L_69:
        /*0070*/ 	.byte	0x02, 0x4a
	.zero		1
	.zero		1


	//----- nvinfo : EIATTR_EXIT_INSTR_OFFSETS
	.align		4
        /*0074*/ 	.byte	0x04, 0x1c
        /*0076*/ 	.short	(.L_71 - .L_70)


	//   ....[0]....
.L_70:
        /*0078*/ 	.word	0x00000070


	//   ....[1]....
        /*007c*/ 	.word	0x00000830


	//----- nvinfo : EIATTR_CRS_STACK_SIZE
	.align		4
.L_71:
        /*0080*/ 	.byte	0x04, 0x1e
        /*0082*/ 	.short	(.L_73 - .L_72)
.L_72:
        /*0084*/ 	.word	0x00000000


	//----- nvinfo : EIATTR_CBANK_PARAM_SIZE
	.align		4
.L_73:
        /*0088*/ 	.byte	0x03, 0x19
        /*008a*/ 	.short	0x0028


	//----- nvinfo : EIATTR_PARAM_CBANK
	.align		4
        /*008c*/ 	.byte	0x04, 0x0a
        /*008e*/ 	.short	(.L_75 - .L_74)
	.align		4
.L_74:
        /*0090*/ 	.word	index@(.nv.constant0._Z21scan_and_scheduleReqsPiS_iS_S_)
        /*0094*/ 	.short	0x0380
        /*0096*/ 	.short	0x0028


	//----- nvinfo : EIATTR_SW_WAR
	.align		4
.L_75:
        /*0098*/ 	.byte	0x04, 0x36
        /*009a*/ 	.short	(.L_77 - .L_76)
.L_76:
        /*009c*/ 	.word	0x00000008
.L_77:


//--------------------- .nv.info._Z14initGlobalVarsPiS_ --------------------------
	.section	.nv.info._Z14initGlobalVarsPiS_,"",@"SHT_CUDA_INFO"
	.sectionflags	@""
	.align	4


	//----- nvinfo : EIATTR_CUDA_API_VERSION
	.align		4
        /*0000*/ 	.byte	0x04, 0x37
        /*0002*/ 	.short	(.L_79 - .L_78)
.L_78:
        /*0004*/ 	.word	0x00000082


	//----- nvinfo : EIATTR_KPARAM_INFO
	.align		4
.L_79:
        /*0008*/ 	.byte	0x04, 0x17
        /*000a*/ 	.short	(.L_81 - .L_80)
.L_80:
        /*000c*/ 	.word	0x00000000
        /*0010*/ 	.short	0x0001
        /*0012*/ 	.short	0x0008
        /*0014*/ 	.byte	0x00, 0xf5, 0x21, 0x00


	//----- nvinfo : EIATTR_KPARAM_INFO
	.align		4
.L_81:
        /*0018*/ 	.byte	0x04, 0x17
        /*001a*/ 	.short	(.L_83 - .L_82)
.L_82:
        /*001c*/ 	.word	0x00000000
        /*0020*/ 	.short	0x0000
        /*0022*/ 	.short	0x0000
        /*0024*/ 	.byte	0x00, 0xf5, 0x21, 0x00


	//----- nvinfo : EIATTR_SPARSE_MMA_MASK
	.align		4
.L_83:
        /*0028*/ 	.byte	0x03, 0x50
        /*002a*/ 	.short	0x0000


	//----- nvinfo : EIATTR_MAXREG_COUNT
	.align		4
        /*002c*/ 	.byte	0x03, 0x1b
        /*002e*/ 	.short	0x00ff


	//----- nvinfo : EIATTR_MERCURY_ISA_VERSION
	.align		4
        /*0030*/ 	.byte	0x03, 0x5f
        /*0032*/ 	.short	0x0101


	//----- nvinfo : EIATTR_VRC_CTA_INIT_COUNT
	.align		4
        /*0034*/ 	.byte	0x02, 0x4a
	.zero		1
	.zero		1


	//----- nvinfo : EIATTR_EXIT_INSTR_OFFSETS
	.align		4
        /*0038*/ 	.byte	0x04, 0x1c
        /*003a*/ 	.short	(.L_85 - .L_84)


	//   ....[0]....
.L_84:
        /*003c*/ 	.word	0x00000060


	//----- nvinfo : EIATTR_CBANK_PARAM_SIZE
	.align		4
.L_85:
        /*0040*/ 	.byte	0x03, 0x19
        /*0042*/ 	.short	0x0010


	//----- nvinfo : EIATTR_PARAM_CBANK
	.align		4
        /*0044*/ 	.byte	0x04, 0x0a
        /*0046*/ 	.short	(.L_87 - .L_86)
	.align		4
.L_86:
        /*0048*/ 	.word	index@(.nv.constant0._Z14initGlobalVarsPiS_)
        /*004c*/ 	.short	0x0380
        /*004e*/ 	.short	0x0010


	//----- nvinfo : EIATTR_SW_WAR
	.align		4
.L_87:
        /*0050*/ 	.byte	0x04, 0x36
        /*0052*/ 	.short	(.L_89 - .L_88)
.L_88:
        /*0054*/ 	.word	0x00000008
.L_89:


//--------------------- .nv.callgraph             --------------------------
	.section	.nv.callgraph,"",@"SHT_CUDA_CALLGRAPH"
	.align	4
	.sectionentsize	8
	.align		4
        /*0000*/ 	.word	0x00000000
	.align		4
        /*0004*/ 	.word	0xffffffff
	.align		4
        /*0008*/ 	.word	0x00000000
	.align		4
        /*000c*/ 	.word	0xfffffffe
	.align		4
        /*0010*/ 	.word	0x00000000
	.align		4
        /*0014*/ 	.word	0xfffffffd
	.align		4
        /*0018*/ 	.word	0x00000000
	.align		4
        /*001c*/ 	.word	0xfffffffc


//--------------------- .text._Z13processReqGPUPiS_S_S_S_S_S_S_iS_S_iS_ --------------------------
	.section	.text._Z13processReqGPUPiS_S_S_S_S_S_S_iS_S_iS_,"ax",@progbits
	.align	128
        .global         _Z13processReqGPUPiS_S_S_S_S_S_S_iS_S_iS_
        .type           _Z13processReqGPUPiS_S_S_S_S_S_S_iS_S_iS_,@function
        .size           _Z13processReqGPUPiS_S_S_S_S_S_S_iS_S_iS_,(.L_x_39 - _Z13processReqGPUPiS_S_S_S_S_S_S_iS_S_iS_)
        .other          _Z13processReqGPUPiS_S_S_S_S_S_S_iS_S_iS_,@"STO_CUDA_ENTRY STV_DEFAULT"
_Z13processReqGPUPiS_S_S_S_S_S_S_iS_S_iS_:
.text._Z13processReqGPUPiS_S_S_S_S_S_S_iS_S_iS_:
[----:B------:R-:W-:Y:S01]  /*0000*/  LDC R1, c[0x0][0x37c] ;  /* 0x0000df00ff017b82 */ /* 0x000fe20000000800 */
[----:B------:R-:W0:Y:S07]  /*0010*/  S2R R3, SR_TID.X ;  /* 0x0000000000037919 */ /* 0x000e2e0000002100 */
[----:B------:R-:W0:Y:S01]  /*0020*/  S2UR UR4, SR_CTAID.X ;  /* 0x00000000000479c3 */ /* 0x000e220000002500 */
[----:B------:R-:W1:Y:S07]  /*0030*/  LDCU UR5, c[0x0][0x3c0] ;  /* 0x00007800ff0577ac */ /* 0x000e6e0008000800 */
[----:B------:R-:W0:Y:S02]  /*0040*/  LDC R0, c[0x0][0x360] ;  /* 0x0000d800ff007b82 */ /* 0x000e240000000800 */
[----:B0-----:R-:W-:-:S05]  /*0050*/  IMAD R0, R0, UR4, R3 ;  /* 0x0000000400007c24 */ /* 0x001fca000f8e0203 */
[----:B-1----:R-:W-:-:S13]  /*0060*/  ISETP.GE.U32.AND P0, PT, R0, UR5, PT ;  /* 0x0000000500007c0c */ /* 0x002fda000bf06070 */
[----:B------:R-:W-:Y:S05]  /*0070*/  @P0 EXIT ;  /* 0x000000000000094d */ /* 0x000fea0003800000 */
[----:B------:R-:W0:Y:S01]  /*0080*/  LDC.64 R2, c[0x0][0x3c8] ;  /* 0x0000f200ff027b82 */ /* 0x000e220000000a00 */
[----:B------:R-:W1:Y:S01]  /*0090*/  LDCU.64 UR6, c[0x0][0x358] ;  /* 0x00006b00ff0677ac */ /* 0x000e620008000a00 */
[----:B------:R-:W2:Y:S01]  /*00a0*/  LDCU UR4, c[0x0][0x3d8] ;  /* 0x00007b00ff0477ac */ /* 0x000ea20008000800 */
[----:B0-----:R-:W-:-:S06]  /*00b0*/  IMAD.WIDE.U32 R2, R0, 0x4, R2 ;  /* 0x0000000400027825 */ /* 0x001fcc00078e0002 */
[----:B-1----:R-:W2:Y:S02]  /*00c0*/  LDG.E R2, desc[UR6][R2.64] ;  /* 0x0000000602027981 */ /* 0x002ea4000c1e1900 */
[----:B--2---:R-:W-:-:S13]  /*00d0*/  ISETP.NE.AND P0, PT, R2, UR4, PT ;  /* 0x0000000402007c0c */ /* 0x004fda000bf05270 */
[----:B------:R-:W-:Y:S05]  /*00e0*/  @P0 EXIT ;  /* 0x000000000000094d */ /* 0x000fea0003800000 */
[----:B------:R-:W0:Y:S08]  /*00f0*/  LDC.64 R2, c[0x0][0x398] ;  /* 0x0000e600ff027b82 */ /* 0x000e300000000a00 */
[----:B------:R-:W1:Y:S08]  /*0100*/  LDC.64 R8, c[0x0][0x390] ;  /* 0x0000e400ff087b82 */ /* 0x000e700000000a00 */
[----:B------:R-:W2:Y:S01]  /*0110*/  LDC.64 R18, c[0x0][0x388] ;  /* 0x0000e200ff127b82 */ /* 0x000ea20000000a00 */
[----:B0-----:R-:W-:-:S07]  /*0120*/  IMAD.WIDE.U32 R2, R0, 0x4, R2 ;  /* 0x0000000400027825 */ /* 0x001fce00078e0002 */
[----:B------:R-:W0:Y:S01]  /*0130*/  LDC.64 R10, c[0x0][0x3a0] ;  /* 0x0000e800ff0a7b82 */ /* 0x000e220000000a00 */
[----:B------:R-:W1:Y:S07]  /*0140*/  LDG.E R2, desc[UR6][R2.64] ;  /* 0x0000000602027981 */ /* 0x000e6e000c1e1900 */
[----:B------:R-:W3:Y:S08]  /*0150*/  LDC.64 R12, c[0x0][0x3a8] ;  /* 0x0000ea00ff0c7b82 */ /* 0x000ef00000000a00 */
[----:B------:R-:W4:Y:S08]  /*0160*/  LDC.64 R14, c[0x0][0x3b0] ;  /* 0x0000ec00ff0e7b82 */ /* 0x000f300000000a00 */
[----:B------:R-:W2:Y:S01]  /*0170*/  LDC.64 R4, c[0x0][0x3b8] ;  /* 0x0000ee00ff047b82 */ /* 0x000ea20000000a00 */
[----:B0-----:R-:W-:-:S04]  /*0180*/  IMAD.WIDE.U32 R10, R0, 0x4, R10 ;  /* 0x00000004000a7825 */ /* 0x001fc800078e000a */
[----:B---3--:R-:W-:-:S05]  /*0190*/  IMAD.WIDE.U32 R12, R0, 0x4, R12 ;  /* 0x00000004000c7825 */ /* 0x008fca00078e000c */
[----:B------:R0:W5:Y:S01]  /*01a0*/  LDG.E R3, desc[UR6][R12.64] ;  /* 0x000000060c037981 */ /* 0x000162000c1e1900 */
[----:B----4-:R-:W-:-:S04]  /*01b0*/  IMAD.WIDE.U32 R14, R0, 0x4, R14 ;  /* 0x00000004000e7825 */ /* 0x010fc800078e000e */
[----:B--2---:R-:W-:Y:S02]  /*01c0*/  IMAD.WIDE.U32 R16, R0, 0x4, R4 ;  /* 0x0000000400107825 */ /* 0x004fe400078e0004 */
[----:B------:R0:W5:Y:S04]  /*01d0*/  LDG.E R5, desc[UR6][R10.64] ;  /* 0x000000060a057981 */ /* 0x000168000c1e1900 */
[----:B------:R0:W5:Y:S04]  /*01e0*/  LDG.E R4, desc[UR6][R14.64] ;  /* 0x000000060e047981 */ /* 0x000168000c1e1900 */
[----:B------:R0:W5:Y:S01]  /*01f0*/  LDG.E R7, desc[UR6][R16.64] ;  /* 0x0000000610077981 */ /* 0x000162000c1e1900 */
[----:B-1----:R-:W-:-:S04]  /*0200*/  IMAD.WIDE R8, R2, 0x4, R8 ;  /* 0x0000000402087825 */ /* 0x002fc800078e0208 */
[----:B------:R-:W-:Y:S02]  /*0210*/  IMAD.WIDE R18, R2, 0x4, R18 ;  /* 0x0000000402127825 */ /* 0x000fe400078e0212 */
[----:B------:R-:W2:Y:S04]  /*0220*/  LDG.E R9, desc[UR6][R8.64] ;  /* 0x0000000608097981 */ /* 0x000ea8000c1e1900 */
[----:B------:R-:W2:Y:S01]  /*0230*/  LDG.E R6, desc[UR6][R18.64] ;  /* 0x0000000612067981 */ /* 0x000ea2000c1e1900 */
[----:B------:R-:W-:Y:S01]  /*0240*/  BSSY.RECONVERGENT B0, `(.L_x_0) ;  /* 0x0000028000007945 */ /* 0x000fe20003800200 */
[----:B--2---:R-:W-:-:S13]  /*0250*/  ISETP.GE.AND P0, PT, R6, R9, PT ;  /* 0x000000090600720c */ /* 0x004fda0003f06270 */
[----:B0-----:R-:W-:Y:S05]  /*0260*/  @P0 BRA `(.L_x_1) ;  /* 0x0000000000500947 */ /* 0x001fea0003800000 */
[C---:B-----5:R-:W-:Y:S01]  /*0270*/  IMAD.IADD R8, R3.reuse, 0x1, -R6 ;  /* 0x0000000103087824 */ /* 0x060fe200078e0a06 */
[CC--:B------:R-:W-:Y:S01]  /*0280*/  IADD3 R13, PT, PT, R4.reuse, -R6.reuse, RZ ;  /* 0x80000006040d7210 */ /* 0x0c0fe20007ffe0ff */
[----:B------:R-:W-:Y:S01]  /*0290*/  BSSY.RECONVERGENT B1, `(.L_x_2) ;  /* 0x0000010000017945 */ /* 0x000fe20003800200 */
[----:B------:R-:W-:Y:S02]  /*02a0*/  ISETP.GT.AND P1, PT, R4, R9, PT ;  /* 0x000000090400720c */ /* 0x000fe40003f24270 */
[----:B------:R-:W-:Y:S02]  /*02b0*/  ISETP.GE.AND P2, PT, R8, R13, PT ;  /* 0x0000000d0800720c */ /* 0x000fe40003f46270 */
[----:B------:R-:W-:Y:S02]  /*02c0*/  PLOP3.LUT P0, PT, PT, PT, PT, 0x80, 0x8 ;  /* 0x000000000008781c */ /* 0x000fe40003f0f070 */
[----:B------:R-:W-:-:S09]  /*02d0*/  ISETP.GE.AND P1, PT, R3, R6, !P1 ;  /* 0x000000060300720c */ /* 0x000fd20004f26270 */
[----:B------:R-:W-:Y:S05]  /*02e0*/  @P2 BRA `(.L_x_3) ;  /* 0x0000000000282947 */ /* 0x000fea0003800000 */
[----:B------:R-:W0:Y:S01]  /*02f0*/  LDC.64 R10, c[0x0][0x380] ;  /* 0x0000e000ff0a7b82 */ /* 0x000e220000000a00 */
[----:B------:R-:W-:Y:S02]  /*0300*/  IMAD R17, R2, 0x19, R5 ;  /* 0x0000001902117824 */ /* 0x000fe400078e0205 */
[----:B------:R-:W-:-:S07]  /*0310*/  IMAD.MOV.U32 R12, RZ, RZ, R8 ;  /* 0x000000ffff0c7224 */ /* 0x000fce00078e0008 */
.L_x_4:
[----:B------:R-:W-:-:S04]  /*0320*/  IMAD R15, R17, 0x32, R12 ;  /* 0x00000032110f7824 */ /* 0x000fc800078e020c */
[----:B0-----:R-:W-:-:S06]  /*0330*/  IMAD.WIDE R14, R15, 0x4, R10 ;  /* 0x000000040f0e7825 */ /* 0x001fcc00078e020a */
[----:B------:R-:W2:Y:S01]  /*0340*/  LDG.E R14, desc[UR6][R14.64] ;  /* 0x000000060e0e7981 */ /* 0x000ea2000c1e1900 */
[----:B------:R-:W-:-:S04]  /*0350*/  IADD3 R12, PT, PT, R12, 0x1, RZ ;  /* 0x000000010c0c7810 */ /* 0x000fc80007ffe0ff */
[----:B------:R-:W-:Y:S02]  /*0360*/  ISETP.NE.AND P2, PT, R12, R13, PT ;  /* 0x0000000d0c00720c */ /* 0x000fe40003f45270 */
[----:B--2---:R-:W-:-:S13]  /*0370*/  ISETP.GE.AND P0, PT, R14, R7, PT ;  /* 0x000000070e00720c */ /* 0x004fda0003f06270 */
[----:B------:R-:W-:Y:S05]  /*0380*/  @P0 BRA P2, `(.L_x_4) ;  /* 0xfffffffc00e40947 */ /* 0x000fea000103ffff */
.L_x_3:
[----:B------:R-:W-:Y:S05]  /*0390*/  BSYNC.RECONVERGENT B1 ;  /* 0x0000000000017941 */ /* 0x000fea0003800200 */
.L_x_2:
[----:B------:R-:W-:Y:S05]  /*03a0*/  BRA `(.L_x_5) ;  /* 0x0000000000447947 */ /* 0x000fea0003800000 */
.L_x_1:
[----:B-----5:R-:W-:Y:S01]  /*03b0*/  IMAD.IADD R8, R3, 0x1, -R9 ;  /* 0x0000000103087824 */ /* 0x020fe200078e0a09 */
[CC--:B------:R-:W-:Y:S02]  /*03c0*/  IADD3 R13, PT, PT, R4.reuse, -R9.reuse, RZ ;  /* 0x80000009040d7210 */ /* 0x0c0fe40007ffe0ff */
[----:B------:R-:W-:Y:S02]  /*03d0*/  ISETP.GE.AND P1, PT, R4, R9, PT ;  /* 0x000000090400720c */ /* 0x000fe40003f26270 */
[----:B------:R-:W-:Y:S02]  /*03e0*/  ISETP.GE.AND P2, PT, R13, R8, PT ;  /* 0x000000080d00720c */ /* 0x000fe40003f46270 */
[----:B------:R-:W-:Y:S02]  /*03f0*/  PLOP3.LUT P0, PT, PT, PT, PT, 0x80, 0x8 ;  /* 0x000000000008781c */ /* 0x000fe40003f0f070 */
[----:B------:R-:W-:-:S09]  /*0400*/  ISETP.LE.AND P1, PT, R3, R6, P1 ;  /* 0x000000060300720c */ /* 0x000fd20000f23270 */
[----:B------:R-:W-:Y:S05]  /*0410*/  @P2 BRA `(.L_x_5) ;  /* 0x0000000000282947 */ /* 0x000fea0003800000 */
[----:B------:R-:W0:Y:S01]  /*0420*/  LDC.64 R10, c[0x0][0x380] ;  /* 0x0000e000ff0a7b82 */ /* 0x000e220000000a00 */
[----:B------:R-:W-:Y:S02]  /*0430*/  IMAD R12, R2, 0x19, R5 ;  /* 0x00000019020c7824 */ /* 0x000fe400078e0205 */
[----:B------:R-:W-:-:S07]  /*0440*/  IMAD.MOV.U32 R17, RZ, RZ, R13 ;  /* 0x000000ffff117224 */ /* 0x000fce00078e000d */
.L_x_6:
[----:B------:R-:W-:-:S04]  /*0450*/  IMAD R15, R12, 0x32, R17 ;  /* 0x000000320c0f7824 */ /* 0x000fc800078e0211 */
[----:B0-----:R-:W-:-:S06]  /*0460*/  IMAD.WIDE R14, R15, 0x4, R10 ;  /* 0x000000040f0e7825 */ /* 0x001fcc00078e020a */
[----:B------:R-:W2:Y:S01]  /*0470*/  LDG.E R14, desc[UR6][R14.64] ;  /* 0x000000060e0e7981 */ /* 0x000ea2000c1e1900 */
[----:B------:R-:W-:-:S04]  /*0480*/  IADD3 R17, PT, PT, R17, 0x1, RZ ;  /* 0x0000000111117810 */ /* 0x000fc80007ffe0ff */
[----:B------:R-:W-:Y:S02]  /*0490*/  ISETP.NE.AND P2, PT, R17, R8, PT ;  /* 0x000000081100720c */ /* 0x000fe40003f45270 */
[----:B--2---:R-:W-:-:S13]  /*04a0*/  ISETP.GE.AND P0, PT, R14, R7, PT ;  /* 0x000000070e00720c */ /* 0x004fda0003f06270 */
[----:B------:R-:W-:Y:S05]  /*04b0*/  @P0 BRA P2, `(.L_x_6) ;  /* 0xfffffffc00e40947 */ /* 0x000fea000103ffff */
.L_x_5:
[----:B------:R-:W-:Y:S05]  /*04c0*/  BSYNC.RECONVERGENT B0 ;  /* 0x0000000000007941 */ /* 0x000fea0003800200 */
.L_x_0:
[----:B------:R-:W-:-:S13]  /*04d0*/  PLOP3.LUT P1, PT, P1, P0, PT, 0x80, 0x8 ;  /* 0x000000000008781c */ /* 0x000fda0000f21070 */
[----:B------:R-:W-:Y:S05]  /*04e0*/  @!P1 EXIT ;  /* 0x000000000000994d */ /* 0x000fea0003800000 */
[----:B------:R-:W-:Y:S01]  /*04f0*/  ISETP.GE.AND P0, PT, R6, R9, PT ;  /* 0x000000090600720c */ /* 0x000fe20003f06270 */
[----:B------:R-:W-:-:S12]  /*0500*/  BSSY.RECONVERGENT B0, `(.L_x_7) ;  /* 0x0000063000007945 */ /* 0x000fd80003800200 */
[----:B------:R-:W-:Y:S05]  /*0510*/  @!P0 BRA `(.L_x_8) ;  /* 0x0000000000c88947 */ /* 0x000fea0003800000 */
[----:B------:R-:W-:Y:S01]  /*0520*/  ISETP.GE.AND P0, PT, R13, R8, PT ;  /* 0x000000080d00720c */ /* 0x000fe20003f06270 */
[----:B------:R-:W-:-:S12]  /*0530*/  BSSY.RECONVERGENT B1, `(.L_x_9) ;  /* 0x000002f000017945 */ /* 0x000fd80003800200 */
[----:B------:R-:W-:Y:S05]  /*0540*/  @P0 BRA `(.L_x_10) ;  /* 0x0000000000b40947 */ /* 0x000fea0003800000 */
[--C-:B------:R-:W-:Y:S01]  /*0550*/  IMAD.IADD R6, R8, 0x1, -R13.reuse ;  /* 0x0000000108067824 */ /* 0x100fe200078e0a0d */
[----:B------:R-:W-:Y:S01]  /*0560*/  IADD3 R9, PT, PT, R13, -R8, RZ ;  /* 0x800000080d097210 */ /* 0x000fe20007ffe0ff */
[----:B------:R-:W-:Y:S03]  /*0570*/  BSSY.RECONVERGENT B2, `(.L_x_11) ;  /* 0x0000012000027945 */ /* 0x000fe60003800200 */
[----:B------:R-:W-:Y:S02]  /*0580*/  LOP3.LUT P0, R14, R6, 0x3, RZ, 0xc0, !PT ;  /* 0x00000003060e7812 */ /* 0x000fe4000780c0ff */
[----:B------:R-:W-:Y:S01]  /*0590*/  ISETP.GT.U32.AND P1, PT, R9, -0x4, PT ;  /* 0xfffffffc0900780c */ /* 0x000fe20003f24070 */
[----:B------:R-:W-:-:S10]  /*05a0*/  IMAD.MOV.U32 R9, RZ, RZ, R13 ;  /* 0x000000ffff097224 */ /* 0x000fd400078e000d */
[----:B------:R-:W-:Y:S05]  /*05b0*/  @!P0 BRA `(.L_x_12) ;  /* 0x0000000000348947 */ /* 0x000fea0003800000 */
[----:B------:R-:W0:Y:S01]  /*05c0*/  LDC.64 R10, c[0x0][0x380] ;  /* 0x0000e000ff0a7b82 */ /* 0x000e220000000a00 */
[----:B------:R-:W-:Y:S01]  /*05d0*/  IMAD R6, R2, 0x4e2, R13 ;  /* 0x000004e202067824 */ /* 0x000fe200078e020d */
[----:B------:R-:W-:Y:S01]  /*05e0*/  IADD3 R9, PT, PT, R14, R13, RZ ;  /* 0x0000000d0e097210 */ /* 0x000fe20007ffe0ff */
[----:B------:R-:W-:Y:S02]  /*05f0*/  IMAD.MOV R14, RZ, RZ, -R14 ;  /* 0x000000ffff0e7224 */ /* 0x000fe400078e0a0e */
[----:B------:R-:W-:-:S07]  /*0600*/  IMAD R15, R5, 0x32, R6 ;  /* 0x00000032050f7824 */ /* 0x000fce00078e0206 */
.L_x_13:
[----:B01----:R-:W-:-:S05]  /*0610*/  IMAD.WIDE R12, R15, 0x4, R10 ;  /* 0x000000040f0c7825 */ /* 0x003fca00078e020a */
[----:B------:R-:W2:Y:S01]  /*0620*/  LDG.E R6, desc[UR6][R12.64] ;  /* 0x000000060c067981 */ /* 0x000ea2000c1e1900 */
[----:B------:R-:W-:Y:S01]  /*0630*/  VIADD R14, R14, 0x1 ;  /* 0x000000010e0e7836 */ /* 0x000fe20000000000 */
[----:B------:R-:W-:-:S04]  /*0640*/  IADD3 R15, PT, PT, R15, 0x1, RZ ;  /* 0x000000010f0f7810 */ /* 0x000fc80007ffe0ff */
[----:B------:R-:W-:Y:S02]  /*0650*/  ISETP.NE.AND P0, PT, R14, RZ, PT ;  /* 0x000000ff0e00720c */ /* 0x000fe40003f05270 */
[----:B--2---:R-:W-:-:S05]  /*0660*/  IADD3 R17, PT, PT, -R7, R6, RZ ;  /* 0x0000000607117210 */ /* 0x004fca0007ffe1ff */
[----:B------:R1:W-:Y:S06]  /*0670*/  STG.E desc[UR6][R12.64], R17 ;  /* 0x000000110c007986 */ /* 0x0003ec000c101906 */
[----:B------:R-:W-:Y:S05]  /*0680*/  @P0 BRA `(.L_x_13) ;  /* 0xfffffffc00e00947 */ /* 0x000fea000383ffff */
.L_x_12:
[----:B------:R-:W-:Y:S05]  /*0690*/  BSYNC.RECONVERGENT B2 ;  /* 0x0000000000027941 */ /* 0x000fea0003800200 */
.L_x_11:
[----:B------:R-:W-:Y:S05]  /*06a0*/  @P1 BRA `(.L_x_10) ;  /* 0x00000000005c1947 */ /* 0x000fea0003800000 */
[----:B------:R-:W0:Y:S01]  /*06b0*/  LDC.64 R10, c[0x0][0x380] ;  /* 0x0000e000ff0a7b82 */ /* 0x000e220000000a00 */
[----:B------:R-:W-:Y:S02]  /*06c0*/  IMAD R2, R2, 0x4e2, R9 ;  /* 0x000004e202027824 */ /* 0x000fe400078e0209 */
[----:B------:R-:W-:Y:S02]  /*06d0*/  IMAD.IADD R6, R9, 0x1, -R8 ;  /* 0x0000000109067824 */ /* 0x000fe400078e0a08 */
[----:B------:R-:W-:Y:S01]  /*06e0*/  IMAD R5, R5, 0x32, R2 ;  /* 0x0000003205057824 */ /* 0x000fe200078e0202 */
[----:B0-----:R-:W-:-:S04]  /*06f0*/  IADD3 R10, P0, PT, R10, 0x8, RZ ;  /* 0x000000080a0a7810 */ /* 0x001fc80007f1e0ff */
[----:B------:R-:W-:-:S09]  /*0700*/  IADD3.X R11, PT, PT, RZ, R11, RZ, P0, !PT ;  /* 0x0000000bff0b7210 */ /* 0x000fd200007fe4ff */
.L_x_14:
[----:B0-----:R-:W-:-:S05]  /*0710*/  IMAD.WIDE R8, R5, 0x4, R10 ;  /* 0x0000000405087825 */ /* 0x001fca00078e020a */
[----:B------:R-:W2:Y:S04]  /*0720*/  LDG.E R2, desc[UR6][R8.64+-0x8] ;  /* 0xfffff80608027981 */ /* 0x000ea8000c1e1900 */
[----:B-1----:R-:W3:Y:S04]  /*0730*/  LDG.E R12, desc[UR6][R8.64+-0x4] ;  /* 0xfffffc06080c7981 */ /* 0x002ee8000c1e1900 */
[----:B------:R-:W4:Y:S04]  /*0740*/  LDG.E R14, desc[UR6][R8.64] ;  /* 0x00000006080e7981 */ /* 0x000f28000c1e1900 */
[----:B------:R-:W5:Y:S01]  /*0750*/  LDG.E R16, desc[UR6][R8.64+0x4] ;  /* 0x0000040608107981 */ /* 0x000f62000c1e1900 */
[----:B------:R-:W-:Y:S01]  /*0760*/  VIADD R6, R6, 0x4 ;  /* 0x0000000406067836 */ /* 0x000fe20000000000 */
[----:B------:R-:W-:-:S04]  /*0770*/  IADD3 R5, PT, PT, R5, 0x4, RZ ;  /* 0x0000000405057810 */ /* 0x000fc80007ffe0ff */
[----:B------:R-:W-:Y:S01]  /*0780*/  ISETP.NE.AND P0, PT, R6, RZ, PT ;  /* 0x000000ff0600720c */ /* 0x000fe20003f05270 */
[----:B--2---:R-:W-:Y:S01]  /*0790*/  IMAD.IADD R13, R2, 0x1, -R7 ;  /* 0x00000001020d7824 */ /* 0x004fe200078e0a07 */
[----:B---3--:R-:W-:-:S04]  /*07a0*/  IADD3 R15, PT, PT, -R7, R12, RZ ;  /* 0x0000000c070f7210 */ /* 0x008fc80007ffe1ff */
[----:B------:R0:W-:Y:S01]  /*07b0*/  STG.E desc[UR6][R8.64+-0x8], R13 ;  /* 0xfffff80d08007986 */ /* 0x0001e2000c101906 */
[----:B----4-:R-:W-:-:S03]  /*07c0*/  IMAD.IADD R17, R14, 0x1, -R7 ;  /* 0x000000010e117824 */ /* 0x010fc600078e0a07 */
[----:B------:R0:W-:Y:S01]  /*07d0*/  STG.E desc[UR6][R8.64+-0x4], R15 ;  /* 0xfffffc0f08007986 */ /* 0x0001e2000c101906 */
[----:B-----5:R-:W-:-:S03]  /*07e0*/  IADD3 R19, PT, PT, -R7, R16, RZ ;  /* 0x0000001007137210 */ /* 0x020fc60007ffe1ff */
[----:B------:R0:W-:Y:S04]  /*07f0*/  STG.E desc[UR6][R8.64], R17 ;  /* 0x0000001108007986 */ /* 0x0001e8000c101906 */
[----:B------:R0:W-:Y:S01]  /*0800*/  STG.E desc[UR6][R8.64+0x4], R19 ;  /* 0x0000041308007986 */ /* 0x0001e2000c101906 */
[----:B------:R-:W-:Y:S05]  /*0810*/  @P0 BRA `(.L_x_14) ;  /* 0xfffffffc00bc0947 */ /* 0x000fea000383ffff */
.L_x_10:
[----:B------:R-:W-:Y:S05]  /*0820*/  BSYNC.RECONVERGENT B1 ;  /* 0x0000000000017941 */ /* 0x000fea0003800200 */
.L_x_9:
[----:B------:R-:W-:Y:S05]  /*0830*/  BRA `(.L_x_15) ;  /* 0x0000000000bc7947 */ /* 0x000fea0003800000 */
.L_x_8:
[----:B------:R-:W-:-:S13]  /*0840*/  ISETP.GE.AND P0, PT, R8, R13, PT ;  /* 0x0000000d0800720c */ /* 0x000fda0003f06270 */
[----:B------:R-:W-:Y:S05]  /*0850*/  @P0 BRA `(.L_x_15) ;  /* 0x0000000000b40947 */ /* 0x000fea0003800000 */
[C-C-:B------:R-:W-:Y:S01]  /*0860*/  IMAD.IADD R9, R13.reuse, 0x1, -R8.reuse ;  /* 0x000000010d097824 */ /* 0x140fe200078e0a08 */
[----:B------:R-:W-:Y:S01]  /*0870*/  IADD3 R6, PT, PT, -R13, R8, RZ ;  /* 0x000000080d067210 */ /* 0x000fe20007ffe1ff */
        /* <DEDUP_REMOVED lines=10> */
.L_x_18:
        /* <DEDUP_REMOVED lines=8> */
.L_x_17:
[----:B------:R-:W-:Y:S05]  /*09a0*/  BSYNC.RECONVERGENT B1 ;  /* 0x0000000000017941 */ /* 0x000fea0003800200 */
.L_x_16:
[----:B------:R-:W-:Y:S05]  /*09b0*/  @P1 BRA `(.L_x_15) ;  /* 0x00000000005c1947 */ /* 0x000fea0003800000 */
[----:B-1----:R-:W0:Y:S01]  /*09c0*/  LDC.64 R8, c[0x0][0x380] ;  /* 0x0000e000ff087b82 */ /* 0x002e220000000a00 */
[----:B------:R-:W-:Y:S02]  /*09d0*/  IMAD R2, R2, 0x4e2, R6 ;  /* 0x000004e202027824 */ /* 0x000fe400078e0206 */
[----:B------:R-:W-:Y:S02]  /*09e0*/  IMAD.IADD R6, R6, 0x1, -R13 ;  /* 0x0000000106067824 */ /* 0x000fe400078e0a0d */
[----:B------:R-:W-:Y:S01]  /*09f0*/  IMAD R5, R5, 0x32, R2 ;  /* 0x0000003205057824 */ /* 0x000fe200078e0202 */
[----:B0-----:R-:W-:-:S04]  /*0a00*/  IADD3 R8, P0, PT, R8, 0x8, RZ ;  /* 0x0000000808087810 */ /* 0x001fc80007f1e0ff */
[----:B------:R-:W-:-:S09]  /*0a10*/  IADD3.X R9, PT, PT, RZ, R9, RZ, P0, !PT ;  /* 0x00000009ff097210 */ /* 0x000fd200007fe4ff */
.L_x_19:
[----:B0-----:R-:W-:-:S05]  /*0a20*/  IMAD.WIDE R10, R5, 0x4, R8 ;  /* 0x00000004050a7825 */ /* 0x001fca00078e0208 */
[----:B------:R-:W2:Y:S04]  /*0a30*/  LDG.E R2, desc[UR6][R10.64+-0x8] ;  /* 0xfffff8060a027981 */ /* 0x000ea8000c1e1900 */
[----:B------:R-:W3:Y:S04]  /*0a40*/  LDG.E R12, desc[UR6][R10.64+-0x4] ;  /* 0xfffffc060a0c7981 */ /* 0x000ee8000c1e1900 */
        /* <DEDUP_REMOVED lines=14> */
.L_x_15:
[----:B------:R-:W-:Y:S05]  /*0b30*/  BSYNC.RECONVERGENT B0 ;  /* 0x0000000000007941 */ /* 0x000fea0003800200 */
.L_x_7:
[----:B------:R-:W2:Y:S01]  /*0b40*/  S2R R6, SR_LANEID ;  /* 0x0000000000067919 */ /* 0x000ea20000000000 */
[----:B------:R-:W-:Y:S01]  /*0b50*/  IMAD.IADD R3, R3, 0x1, -R4 ;  /* 0x0000000103037824 */ /* 0x000fe200078e0a04 */
[----:B------:R-:W-:Y:S01]  /*0b60*/  VOTEU.ANY UR4, UPT, PT ;  /* 0x0000000000047886 */ /* 0x000fe200038e0100 */
[----:B------:R-:W3:Y:S01]  /*0b70*/  LDC.64 R4, c[0x0][0x3e0] ;  /* 0x0000f800ff047b82 */ /* 0x000ee20000000a00 */
[----:B------:R-:W-:Y:S01]  /*0b80*/  UFLO.U32 UR4, UR4 ;  /* 0x00000004000472bd */ /* 0x000fe200080e0000 */
[----:B0-----:R-:W-:Y:S01]  /*0b90*/  HFMA2 R11, -RZ, RZ, 0, 5.9604644775390625e-08 ;  /* 0x00000001ff0b7431 */ /* 0x001fe200000001ff */
[----:B------:R-:W-:-:S05]  /*0ba0*/  IABS R2, R3 ;  /* 0x0000000300027213 */ /* 0x000fca0000000000 */
[----:B------:R-:W-:Y:S02]  /*0bb0*/  IMAD R7, R7, R2, RZ ;  /* 0x0000000207077224 */ /* 0x000fe400078e02ff */
[----:B------:R-:W0:Y:S08]  /*0bc0*/  LDC.64 R2, c[0x0][0x3d0] ;  /* 0x0000f400ff027b82 */ /* 0x000e300000000a00 */
[----:B------:R-:W1:Y:S01]  /*0bd0*/  REDUX.SUM UR5, R7 ;  /* 0x00000000070573c4 */ /* 0x000e62000000c000 */
[----:B--2---:R-:W-:Y:S01]  /*0be0*/  ISETP.EQ.U32.AND P0, PT, R6, UR4, PT ;  /* 0x0000000406007c0c */ /* 0x004fe2000bf02070 */
[----:B0-----:R-:W-:-:S04]  /*0bf0*/  IMAD.WIDE.U32 R2, R0, 0x4, R2 ;  /* 0x0000000400027825 */ /* 0x001fc800078e0002 */
[----:B-1----:R-:W-:Y:S01]  /*0c00*/  IMAD.U32 R9, RZ, RZ, UR5 ;  /* 0x00000005ff097e24 */ /* 0x002fe2000f8e00ff */
[----:B------:R-:W-:Y:S07]  /*0c10*/  STG.E desc[UR6][R2.64], R11 ;  /* 0x0000000b02007986 */ /* 0x000fee000c101906 */
[----:B---3--:R-:W-:Y:S01]  /*0c20*/  @P0 REDG.E.ADD.STRONG.GPU desc[UR6][R4.64], R9 ;  /* 0x000000090400098e */ /* 0x008fe2000c12e106 */
[----:B------:R-:W-:Y:S05]  /*0c30*/  EXIT ;  /* 0x000000000000794d */ /* 0x000fea0003800000 */
.L_x_20:
[----:B------:R-:W-:-:S00]  /*0c40*/  BRA `(.L_x_20) ;  /* 0xfffffffc00fc7947 */ /* 0x000fc0000383ffff */
[----:B------:R-:W-:-:S00]  /*0c50*/  NOP ;  /* 0x0000000000007918 */ /* 0x000fc00000000000 */
        /* <DEDUP_REMOVED lines=10> */
.L_x_39:


//--------------------- .text._Z21scan_and_scheduleReqsPiS_iS_S_ --------------------------
	.section	.text._Z21scan_and_scheduleReqsPiS_iS_S_,"ax",@progbits
	.align	128
        .global         _Z21scan_and_scheduleReqsPiS_iS_S_
        .type           _Z21scan_and_scheduleReqsPiS_iS_S_,@function
        .size           _Z21scan_and_scheduleReqsPiS_iS_S_,(.L_x_40 - _Z21scan_and_scheduleReqsPiS_iS_S_)
        .other          _Z21scan_and_scheduleReqsPiS_iS_S_,@"STO_CUDA_ENTRY STV_DEFAULT"
_Z21scan_and_scheduleReqsPiS_iS_S_:
.text._Z21scan_and_scheduleReqsPiS_iS_S_:
        /* <DEDUP_REMOVED lines=10> */
[C---:B------:R-:W-:Y:S01]  /*00a0*/  VIMNMX R10, PT, PT, R11.reuse, UR5, PT ;  /* 0x000000050b0a7c48 */ /* 0x040fe2000bfe0100 */
[----:B------:R-:W-:Y:S01]  /*00b0*/  BSSY.RECONVERGENT B1, `(.L_x_21) ;  /* 0x000006f000017945 */ /* 0x000fe20003800200 */
[----:B------:R-:W-:Y:S02]  /*00c0*/  IMAD.MOV.U32 R9, RZ, RZ, RZ ;  /* 0x000000ffff097224 */ /* 0x000fe400078e00ff */
[----:B------:R-:W-:Y:S01]  /*00d0*/  ISETP.GE.AND P0, PT, R10, 0x1, PT ;  /* 0x000000010a00780c */ /* 0x000fe20003f06270 */
[----:B0-----:R-:W-:-:S05]  /*00e0*/  IMAD.WIDE.U32 R2, R11, 0x4, R2 ;  /* 0x000000040b027825 */ /* 0x001fca00078e0002 */
[----:B-1----:R0:W-:Y:S07]  /*00f0*/  STG.E desc[UR12][R2.64], RZ ;  /* 0x000000ff02007986 */ /* 0x0021ee000c10190c */
[----:B------:R-:W-:Y:S05]  /*0100*/  @!P0 BRA `(.L_x_22) ;  /* 0x0000000400a48947 */ /* 0x000fea0003800000 */
[----:B------:R-:W1:Y:S01]  /*0110*/  LDC.64 R4, c[0x0][0x380] ;  /* 0x0000e000ff047b82 */ /* 0x000e620000000a00 */
[C---:B------:R-:W-:Y:S01]  /*0120*/  ISETP.GE.U32.AND P0, PT, R10.reuse, 0x4, PT ;  /* 0x000000040a00780c */ /* 0x040fe20003f06070 */
[----:B------:R-:W-:Y:S01]  /*0130*/  BSSY.RECONVERGENT B0, `(.L_x_23) ;  /* 0x0000047000007945 */ /* 0x000fe20003800200 */
[----:B------:R-:W-:Y:S02]  /*0140*/  LOP3.LUT R0, R10, 0x3, RZ, 0xc0, !PT ;  /* 0x000000030a007812 */ /* 0x000fe400078ec0ff */
[----:B------:R-:W-:-:S03]  /*0150*/  CS2R R8, SRZ ;  /* 0x0000000000087805 */ /* 0x000fc6000001ff00 */
[----:B------:R-:W2:Y:S01]  /*0160*/  LDC.64 R6, c[0x0][0x388] ;  /* 0x0000e200ff067b82 */ /* 0x000ea20000000a00 */
[----:B-1----:R-:W-:-:S04]  /*0170*/  IMAD.WIDE.U32 R4, R11, 0x4, R4 ;  /* 0x000000040b047825 */ /* 0x002fc800078e0004 */
[----:B--2---:R-:W-:Y:S01]  /*0180*/  IMAD.WIDE.U32 R6, R11, 0x4, R6 ;  /* 0x000000040b067825 */ /* 0x004fe200078e0006 */
[----:B------:R-:W-:Y:S06]  /*0190*/  @!P0 BRA `(.L_x_24) ;  /* 0x0000000400008947 */ /* 0x000fec0003800000 */
[----:B------:R-:W1:Y:S01]  /*01a0*/  LDCU.128 UR8, c[0x0][0x380] ;  /* 0x00007000ff0877ac */ /* 0x000e620008000c00 */
[----:B------:R-:W-:Y:S01]  /*01b0*/  LOP3.LUT R8, R10, 0x7ffffffc, RZ, 0xc0, !PT ;  /* 0x7ffffffc0a087812 */ /* 0x000fe200078ec0ff */
[----:B------:R-:W-:-:S04]  /*01c0*/  IMAD.MOV.U32 R9, RZ, RZ, RZ ;  /* 0x000000ffff097224 */ /* 0x000fc800078e00ff */
[----:B------:R-:W-:Y:S01]  /*01d0*/  IMAD.MOV R14, RZ, RZ, -R8 ;  /* 0x000000ffff0e7224 */ /* 0x000fe200078e0a08 */
[----:B-1----:R-:W-:Y:S02]  /*01e0*/  UIADD3 UR6, UP0, UPT, UR8, 0x8, URZ ;  /* 0x0000000808067890 */ /* 0x002fe4000ff1e0ff */
[----:B------:R-:W-:Y:S02]  /*01f0*/  UIADD3 UR4, UP1, UPT, UR10, 0x8, URZ ;  /* 0x000000080a047890 */ /* 0x000fe4000ff3e0ff */
[----:B------:R-:W-:Y:S02]  /*0200*/  UIADD3.X UR7, UPT, UPT, URZ, UR9, URZ, UP0, !UPT ;  /* 0x00000009ff077290 */ /* 0x000fe400087fe4ff */
[----:B------:R-:W-:Y:S01]  /*0210*/  UIADD3.X UR5, UPT, UPT, URZ, UR11, URZ, UP1, !UPT ;  /* 0x0000000bff057290 */ /* 0x000fe20008ffe4ff */
[----:B------:R-:W-:Y:S02]  /*0220*/  IMAD.U32 R10, RZ, RZ, UR6 ;  /* 0x00000006ff0a7e24 */ /* 0x000fe4000f8e00ff */
[----:B------:R-:W-:Y:S01]  /*0230*/  IMAD.U32 R16, RZ, RZ, UR4 ;  /* 0x00000004ff107e24 */ /* 0x000fe2000f8e00ff */
[----:B------:R-:W-:-:S02]  /*0240*/  MOV R11, UR7 ;  /* 0x00000007000b7c02 */ /* 0x000fc40008000f00 */
[----:B------:R-:W-:-:S07]  /*0250*/  IMAD.U32 R13, RZ, RZ, UR5 ;  /* 0x00000005ff0d7e24 */ /* 0x000fce000f8e00ff */
.L_x_33:
[----:B--2---:R-:W2:Y:S04]  /*0260*/  LDG.E R15, desc[UR12][R4.64] ;  /* 0x0000000c040f7981 */ /* 0x004ea8000c1e1900 */
[----:B------:R-:W2:Y:S01]  /*0270*/  LDG.E R12, desc[UR12][R10.64+-0x8] ;  /* 0xfffff80c0a0c7981 */ /* 0x000ea2000c1e1900 */
[----:B------:R-:W-:Y:S01]  /*0280*/  BSSY.RECONVERGENT B2, `(.L_x_25) ;  /* 0x000000a000027945 */ /* 0x000fe20003800200 */
[----:B--2---:R-:W-:Y:S01]  /*0290*/  ISETP.NE.AND P0, PT, R15, R12, PT ;  /* 0x0000000c0f00720c */ /* 0x004fe20003f05270 */
[----:B------:R-:W-:-:S12]  /*02a0*/  IMAD.MOV.U32 R12, RZ, RZ, R16 ;  /* 0x000000ffff0c7224 */ /* 0x000fd800078e0010 */
[----:B-1-34-:R-:W-:Y:S05]  /*02b0*/  @P0 BRA `(.L_x_26) ;  /* 0x0000000000180947 */ /* 0x01afea0003800000 */
[----:B------:R-:W2:Y:S04]  /*02c0*/  LDG.E R16, desc[UR12][R6.64] ;  /* 0x0000000c06107981 */ /* 0x000ea8000c1e1900 */
[----:B------:R-:W2:Y:S02]  /*02d0*/  LDG.E R17, desc[UR12][R12.64+-0x8] ;  /* 0xfffff80c0c117981 */ /* 0x000ea4000c1e1900 */
[----:B--2---:R-:W-:-:S13]  /*02e0*/  ISETP.NE.AND P0, PT, R16, R17, PT ;  /* 0x000000111000720c */ /* 0x004fda0003f05270 */
[----:B------:R-:W-:-:S05]  /*02f0*/  @!P0 VIADD R9, R9, 0x1 ;  /* 0x0000000109098836 */ /* 0x000fca0000000000 */
[----:B------:R1:W-:Y:S04]  /*0300*/  @!P0 STG.E desc[UR12][R2.64], R9 ;  /* 0x0000000902008986 */ /* 0x0003e8000c10190c */
[----:B------:R1:W5:Y:S02]  /*0310*/  @!P0 LDG.E R15, desc[UR12][R4.64] ;  /* 0x0000000c040f8981 */ /* 0x000364000c1e1900 */
.L_x_26:
[----:B------:R-:W-:Y:S05]  /*0320*/  BSYNC.RECONVERGENT B2 ;  /* 0x0000000000027941 */ /* 0x000fea0003800200 */
.L_x_25:
[----:B------:R-:W2:Y:S01]  /*0330*/  LDG.E R16, desc[UR12][R10.64+-0x4] ;  /* 0xfffffc0c0a107981 */ /* 0x000ea2000c1e1900 */
[----:B------:R-:W-:Y:S01]  /*0340*/  BSSY.RECONVERGENT B2, `(.L_x_27) ;  /* 0x0000009000027945 */ /* 0x000fe20003800200 */
[----:B--2--5:R-:W-:-:S13]  /*0350*/  ISETP.NE.AND P0, PT, R15, R16, PT ;  /* 0x000000100f00720c */ /* 0x024fda0003f05270 */
[----:B------:R-:W-:Y:S05]  /*0360*/  @P0 BRA `(.L_x_28) ;  /* 0x0000000000180947 */ /* 0x000fea0003800000 */
[----:B------:R-:W2:Y:S04]  /*0370*/  LDG.E R16, desc[UR12][R6.64] ;  /* 0x0000000c06107981 */ /* 0x000ea8000c1e1900 */
[----:B------:R-:W2:Y:S02]  /*0380*/  LDG.E R17, desc[UR12][R12.64+-0x4] ;  /* 0xfffffc0c0c117981 */ /* 0x000ea4000c1e1900 */
[----:B--2---:R-:W-:-:S13]  /*0390*/  ISETP.NE.AND P0, PT, R16, R17, PT ;  /* 0x000000111000720c */ /* 0x004fda0003f05270 */
[----:B-1----:R-:W-:-:S05]  /*03a0*/  @!P0 VIADD R9, R9, 0x1 ;  /* 0x0000000109098836 */ /* 0x002fca0000000000 */
[----:B------:R2:W-:Y:S04]  /*03b0*/  @!P0 STG.E desc[UR12][R2.64], R9 ;  /* 0x0000000902008986 */ /* 0x0005e8000c10190c */
[----:B------:R2:W5:Y:S02]  /*03c0*/  @!P0 LDG.E R15, desc[UR12][R4.64] ;  /* 0x0000000c040f8981 */ /* 0x000564000c1e1900 */
.L_x_28:
[----:B------:R-:W-:Y:S05]  /*03d0*/  BSYNC.RECONVERGENT B2 ;  /* 0x0000000000027941 */ /* 0x000fea0003800200 */
.L_x_27:
[----:B------:R-:W3:Y:S01]  /*03e0*/  LDG.E R16, desc[UR12][R10.64] ;  /* 0x0000000c0a107981 */ /* 0x000ee2000c1e1900 */
[----:B------:R-:W-:Y:S01]  /*03f0*/  BSSY.RECONVERGENT B2, `(.L_x_29) ;  /* 0x0000009000027945 */ /* 0x000fe20003800200 */
[----:B---3-5:R-:W-:-:S13]  /*0400*/  ISETP.NE.AND P0, PT, R15, R16, PT ;  /* 0x000000100f00720c */ /* 0x028fda0003f05270 */
[----:B------:R-:W-:Y:S05]  /*0410*/  @P0 BRA `(.L_x_30) ;  /* 0x0000000000180947 */ /* 0x000fea0003800000 */
[----:B------:R-:W3:Y:S04]  /*0420*/  LDG.E R16, desc[UR12][R6.64] ;  /* 0x0000000c06107981 */ /* 0x000ee8000c1e1900 */
[----:B------:R-:W3:Y:S02]  /*0430*/  LDG.E R17, desc[UR12][R12.64] ;  /* 0x0000000c0c117981 */ /* 0x000ee4000c1e1900 */
[----:B---3--:R-:W-:-:S13]  /*0440*/  ISETP.NE.AND P0, PT, R16, R17, PT ;  /* 0x000000111000720c */ /* 0x008fda0003f05270 */
[----:B-12---:R-:W-:-:S05]  /*0450*/  @!P0 IADD3 R9, PT, PT, R9, 0x1, RZ ;  /* 0x0000000109098810 */ /* 0x006fca0007ffe0ff */
[----:B------:R3:W-:Y:S04]  /*0460*/  @!P0 STG.E desc[UR12][R2.64], R9 ;  /* 0x0000000902008986 */ /* 0x0007e8000c10190c */
[----:B------:R3:W5:Y:S02]  /*0470*/  @!P0 LDG.E R15, desc[UR12][R4.64] ;  /* 0x0000000c040f8981 */ /* 0x000764000c1e1900 */
.L_x_30:
[----:B------:R-:W-:Y:S05]  /*0480*/  BSYNC.RECONVERGENT B2 ;  /* 0x0000000000027941 */ /* 0x000fea0003800200 */
.L_x_29:
[----:B------:R-:W4:Y:S01]  /*0490*/  LDG.E R16, desc[UR12][R10.64+0x4] ;  /* 0x0000040c0a107981 */ /* 0x000f22000c1e1900 */
[----:B------:R-:W-:Y:S01]  /*04a0*/  VIADD R14, R14, 0x4 ;  /* 0x000000040e0e7836 */ /* 0x000fe20000000000 */
[----:B------:R-:W-:Y:S04]  /*04b0*/  BSSY.RECONVERGENT B2, `(.L_x_31) ;  /* 0x0000009000027945 */ /* 0x000fe80003800200 */
[----:B------:R-:W-:Y:S02]  /*04c0*/  ISETP.NE.AND P0, PT, R14, RZ, PT ;  /* 0x000000ff0e00720c */ /* 0x000fe40003f05270 */
[----:B----45:R-:W-:-:S13]  /*04d0*/  ISETP.NE.AND P1, PT, R15, R16, PT ;  /* 0x000000100f00720c */ /* 0x030fda0003f25270 */
[----:B------:R-:W-:Y:S05]  /*04e0*/  @P1 BRA `(.L_x_32) ;  /* 0x0000000000141947 */ /* 0x000fea0003800000 */
[----:B------:R-:W4:Y:S04]  /*04f0*/  LDG.E R15, desc[UR12][R6.64] ;  /* 0x0000000c060f7981 */ /* 0x000f28000c1e1900 */
[----:B------:R-:W4:Y:S02]  /*0500*/  LDG.E R16, desc[UR12][R12.64+0x4] ;  /* 0x0000040c0c107981 */ /* 0x000f24000c1e1900 */
[----:B----4-:R-:W-:-:S13]  /*0510*/  ISETP.NE.AND P1, PT, R15, R16, PT ;  /* 0x000000100f00720c */ /* 0x010fda0003f25270 */
[----:B-123--:R-:W-:-:S05]  /*0520*/  @!P1 VIADD R9, R9, 0x1 ;  /* 0x0000000109099836 */ /* 0x00efca0000000000 */
[----:B------:R4:W-:Y:S02]  /*0530*/  @!P1 STG.E desc[UR12][R2.64], R9 ;  /* 0x0000000902009986 */ /* 0x0009e4000c10190c */
.L_x_32:
[----:B------:R-:W-:Y:S05]  /*0540*/  BSYNC.RECONVERGENT B2 ;  /* 0x0000000000027941 */ /* 0x000fea0003800200 */
.L_x_31:
[----:B------:R-:W-:Y:S02]  /*0550*/  IADD3 R10, P1, PT, R10, 0x10, RZ ;  /* 0x000000100a0a7810 */ /* 0x000fe40007f3e0ff */
[----:B------:R-:W-:-:S03]  /*0560*/  IADD3 R16, P2, PT, R12, 0x10, RZ ;  /* 0x000000100c107810 */ /* 0x000fc60007f5e0ff */
[----:B------:R-:W-:Y:S02]  /*0570*/  IMAD.X R11, RZ, RZ, R11, P1 ;  /* 0x000000ffff0b7224 */ /* 0x000fe400008e060b */
[----:B------:R-:W-:Y:S01]  /*0580*/  IMAD.X R13, RZ, RZ, R13, P2 ;  /* 0x000000ffff0d7224 */ /* 0x000fe200010e060d */
[----:B------:R-:W-:Y:S07]  /*0590*/  @P0 BRA `(.L_x_33) ;  /* 0xfffffffc00300947 */ /* 0x000fee000383ffff */
.L_x_24:
[----:B------:R-:W-:Y:S05]  /*05a0*/  BSYNC.RECONVERGENT B0 ;  /* 0x0000000000007941 */ /* 0x000fea0003800200 */
.L_x_23:
[----:B------:R-:W-:-:S13]  /*05b0*/  ISETP.NE.AND P0, PT, R0, RZ, PT ;  /* 0x000000ff0000720c */ /* 0x000fda0003f05270 */
[----:B------:R-:W-:Y:S05]  /*05c0*/  @!P0 BRA `(.L_x_22) ;  /* 0x0000000000748947 */ /* 0x000fea0003800000 */
[----:B------:R-:W5:Y:S01]  /*05d0*/  LDC.64 R10, c[0x0][0x388] ;  /* 0x0000e200ff0a7b82 */ /* 0x000f620000000a00 */
[----:B------:R-:W-:-:S07]  /*05e0*/  IMAD.MOV R0, RZ, RZ, -R0 ;  /* 0x000000ffff007224 */ /* 0x000fce00078e0a00 */
[----:B------:R-:W0:Y:S01]  /*05f0*/  LDC.64 R12, c[0x0][0x380] ;  /* 0x0000e000ff0c7b82 */ /* 0x000e220000000a00 */
[----:B-----5:R-:W-:-:S04]  /*0600*/  IMAD.WIDE.U32 R10, R8, 0x4, R10 ;  /* 0x00000004080a7825 */ /* 0x020fc800078e000a */
[----:B------:R-:W-:Y:S01]  /*0610*/  IMAD.MOV.U32 R15, RZ, RZ, R11 ;  /* 0x000000ffff0f7224 */ /* 0x000fe200078e000b */
[----:B------:R-:W-:Y:S01]  /*0620*/  MOV R14, R10 ;  /* 0x0000000a000e7202 */ /* 0x000fe20000000f00 */
[----:B0-----:R-:W-:-:S07]  /*0630*/  IMAD.WIDE.U32 R12, R8, 0x4, R12 ;  /* 0x00000004080c7825 */ /* 0x001fce00078e000c */
.L_x_36:
[----:B------:R-:W-:Y:S01]  /*0640*/  IMAD.MOV.U32 R11, RZ, RZ, R13 ;  /* 0x000000ffff0b7224 */ /* 0x000fe200078e000d */
[----:B------:R-:W5:Y:S01]  /*0650*/  LDG.E R8, desc[UR12][R4.64] ;  /* 0x0000000c04087981 */ /* 0x000f62000c1e1900 */
[----:B------:R-:W-:-:S05]  /*0660*/  IMAD.MOV.U32 R10, RZ, RZ, R12 ;  /* 0x000000ffff0a7224 */ /* 0x000fca00078e000c */
[----:B------:R-:W5:Y:S01]  /*0670*/  LDG.E R11, desc[UR12][R10.64] ;  /* 0x0000000c0a0b7981 */ /* 0x000f62000c1e1900 */
[----:B------:R-:W-:Y:S01]  /*0680*/  IADD3 R0, PT, PT, R0, 0x1, RZ ;  /* 0x0000000100007810 */ /* 0x000fe20007ffe0ff */
[----:B------:R-:W-:Y:S01]  /*0690*/  BSSY.RECONVERGENT B0, `(.L_x_34) ;  /* 0x000000c000007945 */ /* 0x000fe20003800200 */
[----:B------:R-:W-:Y:S02]  /*06a0*/  IADD3 R12, P1, PT, R12, 0x4, RZ ;  /* 0x000000040c0c7810 */ /* 0x000fe40007f3e0ff */
[----:B------:R-:W-:Y:S02]  /*06b0*/  ISETP.NE.AND P0, PT, R0, RZ, PT ;  /* 0x000000ff0000720c */ /* 0x000fe40003f05270 */
[----:B-----5:R-:W-:-:S13]  /*06c0*/  ISETP.NE.AND P2, PT, R8, R11, PT ;  /* 0x0000000b0800720c */ /* 0x020fda0003f45270 */
[----:B0-----:R-:W-:Y:S05]  /*06d0*/  @P2 BRA `(.L_x_35) ;  /* 0x00000000001c2947 */ /* 0x001fea0003800000 */
[----:B------:R-:W-:Y:S01]  /*06e0*/  IMAD.MOV.U32 R11, RZ, RZ, R15 ;  /* 0x000000ffff0b7224 */ /* 0x000fe200078e000f */
[----:B------:R-:W5:Y:S01]  /*06f0*/  LDG.E R8, desc[UR12][R6.64] ;  /* 0x0000000c06087981 */ /* 0x000f62000c1e1900 */
[----:B------:R-:W-:-:S05]  /*0700*/  IMAD.MOV.U32 R10, RZ, RZ, R14 ;  /* 0x000000ffff0a7224 */ /* 0x000fca00078e000e */
[----:B------:R-:W5:Y:S02]  /*0710*/  LDG.E R11, desc[UR12][R10.64] ;  /* 0x0000000c0a0b7981 */ /* 0x000f64000c1e1900 */
[----:B-----5:R-:W-:-:S13]  /*0720*/  ISETP.NE.AND P2, PT, R8, R11, PT ;  /* 0x0000000b0800720c */ /* 0x020fda0003f45270 */
[----:B-1234-:R-:W-:-:S05]  /*0730*/  @!P2 VIADD R9, R9, 0x1 ;  /* 0x000000010909a836 */ /* 0x01efca0000000000 */
[----:B------:R0:W-:Y:S02]  /*0740*/  @!P2 STG.E desc[UR12][R2.64], R9 ;  /* 0x000000090200a986 */ /* 0x0001e4000c10190c */
.L_x_35:
[----:B------:R-:W-:Y:S05]  /*0750*/  BSYNC.RECONVERGENT B0 ;  /* 0x0000000000007941 */ /* 0x000fea0003800200 */
.L_x_34:
[----:B------:R-:W-:Y:S02]  /*0760*/  IADD3 R14, P2, PT, R14, 0x4, RZ ;  /* 0x000000040e0e7810 */ /* 0x000fe40007f5e0ff */
[----:B------:R-:W-:-:S03]  /*0770*/  IADD3.X R13, PT, PT, RZ, R13, RZ, P1, !PT ;  /* 0x0000000dff0d7210 */ /* 0x000fc60000ffe4ff */
[----:B------:R-:W-:Y:S01]  /*0780*/  IMAD.X R15, RZ, RZ, R15, P2 ;  /* 0x000000ffff0f7224 */ /* 0x000fe200010e060f */
[----:B------:R-:W-:Y:S07]  /*0790*/  @P0 BRA `(.L_x_36) ;  /* 0xfffffffc00a80947 */ /* 0x000fee000383ffff */
.L_x_22:
[----:B------:R-:W-:Y:S05]  /*07a0*/  BSYNC.RECONVERGENT B1 ;  /* 0x0000000000017941 */ /* 0x000fea0003800200 */
.L_x_21:
[----:B------:R-:W5:Y:S01]  /*07b0*/  S2R R0, SR_LANEID ;  /* 0x0000000000007919 */ /* 0x000f620000000000 */
[----:B01234-:R-:W0:Y:S01]  /*07c0*/  LDC.64 R2, c[0x0][0x3a0] ;  /* 0x0000e800ff027b82 */ /* 0x01fe220000000a00 */
[----:B------:R-:W-:Y:S01]  /*07d0*/  VOTEU.ANY UR4, UPT, PT ;  /* 0x0000000000047886 */ /* 0x000fe200038e0100 */
[----:B------:R-:W-:Y:S01]  /*07e0*/  CREDUX.MAX.S32 UR5, R9 ;  /* 0x00000000090572cc */ /* 0x000fe20000000200 */
[----:B------:R-:W-:-:S12]  /*07f0*/  UFLO.U32 UR4, UR4 ;  /* 0x00000004000472bd */ /* 0x000fd800080e0000 */
[----:B------:R-:W-:Y:S01]  /*0800*/  IMAD.U32 R5, RZ, RZ, UR5 ;  /* 0x00000005ff057e24 */ /* 0x000fe2000f8e00ff */
[----:B-----5:R-:W-:-:S13]  /*0810*/  ISETP.EQ.U32.AND P0, PT, R0, UR4, PT ;  /* 0x0000000400007c0c */ /* 0x020fda000bf02070 */
[----:B0-----:R-:W-:Y:S01]  /*0820*/  @P0 REDG.E.MAX.S32.STRONG.GPU desc[UR12][R2.64], R5 ;  /* 0x000000050200098e */ /* 0x001fe2000d12e30c */
[----:B------:R-:W-:Y:S05]  /*0830*/  EXIT ;  /* 0x000000000000794d */ /* 0x000fea0003800000 */
.L_x_37:
        /* <DEDUP_REMOVED lines=12> */
.L_x_40:


//--------------------- .text._Z14initGlobalVarsPiS_ --------------------------
	.section	.text._Z14initGlobalVarsPiS_,"ax",@progbits
	.align	128
        .global         _Z14initGlobalVarsPiS_
        .type           _Z14initGlobalVarsPiS_,@function
        .size           _Z14initGlobalVarsPiS_,(.L_x_41 - _Z14initGlobalVarsPiS_)
        .other          _Z14initGlobalVarsPiS_,@"STO_CUDA_ENTRY STV_DEFAULT"
_Z14initGlobalVarsPiS_:
.text._Z14initGlobalVarsPiS_:
[----:B------:R-:W-:Y:S08]  /*0000*/  LDC R1, c[0x0][0x37c] ;  /* 0x0000df00ff017b82 */ /* 0x000ff00000000800 */
[----:B------:R-:W0:Y:S01]  /*0010*/  LDC.64 R2, c[0x0][0x380] ;  /* 0x0000e000ff027b82 */ /* 0x000e220000000a00 */
[----:B------:R-:W0:Y:S07]  /*0020*/  LDCU.64 UR4, c[0x0][0x358] ;  /* 0x00006b00ff0477ac */ /* 0x000e2e0008000a00 */
[----:B------:R-:W1:Y:S01]  /*0030*/  LDC.64 R4, c[0x0][0x388] ;  /* 0x0000e200ff047b82 */ /* 0x000e620000000a00 */
[----:B0-----:R-:W-:Y:S04]  /*0040*/  STG.E desc[UR4][R2.64], RZ ;  /* 0x000000ff02007986 */ /* 0x001fe8000c101904 */
[----:B-1----:R-:W-:Y:S01]  /*0050*/  STG.E desc[UR4][R4.64], RZ ;  /* 0x000000ff04007986 */ /* 0x002fe2000c101904 */
[----:B------:R-:W-:Y:S05]  /*0060*/  EXIT ;  /* 0x000000000000794d */ /* 0x000fea0003800000 */
.L_x_38:
        /* <DEDUP_REMOVED lines=9> */
.L_x_41:


//--------------------- .nv.shared.reserved.0     --------------------------
	.section	.nv.shared.reserved.0,"aw",@nobits
	.weak		__nv_reservedSMEM_offset_0_alias
	.size		__nv_reservedSMEM_offset_0_alias, 0, 64
	.other		__nv_reservedSMEM_offset_0_alias,@"STO_CUDA_RESERVED_SHARED STV_DEFAULT"
__nv_reservedSMEM_offset_0_alias:
	.zero		0
	.zero		64


//--------------------- .nv.constant0._Z13processReqGPUPiS_S_S_S_S_S_S_iS_S_iS_ --------------------------
	.section	.nv.constant0._Z13processReqGPUPiS_S_S_S_S_S_S_iS_S_iS_,"a",@progbits
	.sectionflags	@""
	.align	4
.nv.constant0._Z13processReqGPUPiS_S_S_S_S_S_S_iS_S_iS_:
	.zero		1000


//--------------------- .nv.constant0._Z21scan_and_scheduleReqsPiS_iS_S_ --------------------------
	.section	.nv.constant0._Z21scan_and_scheduleReqsPiS_iS_S_,"a",@progbits
	.sectionflags	@""
	.align	4
.nv.constant0._Z21scan_and_scheduleReqsPiS_iS_S_:
	.zero		936


//--------------------- .nv.constant0._Z14initGlobalVarsPiS_ --------------------------
	.section	.nv.constant0._Z14initGlobalVarsPiS_,"a",@progbits
	.sectionflags	@""
	.align	4
.nv.constant0._Z14initGlobalVarsPiS_:
	.zero		912


//--------------------- SYMBOLS --------------------------

	.type		.nv.reservedSmem.offset0,@object
	.size		.nv.reservedSmem.offset0,0x4
